// auto-generated by cutlass_sweep.gemm — config: {"arch": "sm_90", "cluster_m": 2, "cluster_n": 2, "dtype": "fp16", "dtype_b": "fp16", "layout": "nt", "stages": 6, "tile_k": 64, "tile_m": 128, "tile_n": 128}
#include "cutlass/cutlass.h"
#include "cutlass/gemm/collective/collective_builder.hpp"
#include "cutlass/gemm/device/gemm_universal_adapter.h"
#include "cutlass/gemm/kernel/gemm_universal.hpp"
#include "cutlass/epilogue/collective/collective_builder.hpp"

using ElemA = cutlass::half_t;
using ElemB = cutlass::half_t;
using ElemCD = cutlass::half_t;
using Acc  = float;
using TileShape    = cute::Shape<cute::_128, cute::_128, cute::_64>;
using ClusterShape = cute::Shape<cute::_2, cute::_2, cute::_1>;

using CollectiveEpilogue = typename cutlass::epilogue::collective::CollectiveBuilder<
    cutlass::arch::Sm90, cutlass::arch::OpClassTensorOp,
    TileShape, ClusterShape,
    cutlass::epilogue::collective::EpilogueTileAuto,
    Acc, Acc,
    ElemCD, cutlass::layout::RowMajor, 128 / cutlass::sizeof_bits<ElemCD>::value,
    ElemCD, cutlass::layout::RowMajor, 128 / cutlass::sizeof_bits<ElemCD>::value,
    cutlass::epilogue::collective::EpilogueScheduleAuto
  >::CollectiveOp;

using CollectiveMainloop = typename cutlass::gemm::collective::CollectiveBuilder<
    cutlass::arch::Sm90, cutlass::arch::OpClassTensorOp,
    ElemA, cutlass::layout::RowMajor, 128 / cutlass::sizeof_bits<ElemA>::value,
    ElemB, cutlass::layout::ColumnMajor, 128 / cutlass::sizeof_bits<ElemB>::value,
    Acc,
    TileShape, ClusterShape,
    cutlass::gemm::collective::StageCount<6>,
    cutlass::gemm::collective::KernelScheduleAuto
  >::CollectiveOp;

using GemmKernel = cutlass::gemm::kernel::GemmUniversal<
    cute::Shape<int,int,int,int>,
    CollectiveMainloop,
    CollectiveEpilogue
>;
using Gemm = cutlass::gemm::device::GemmUniversalAdapter<GemmKernel>;

// Force the device kernel symbol into the cubin without needing a host main.
auto* _anchor = &cutlass::device_kernel<GemmKernel>;


// ===== COMPILED SASS (sm_90a) =====

	.target	sm_90a

	.elftype	@"ET_EXEC"


//--------------------- .note.nv.tkinfo           --------------------------
	.section	.note.nv.tkinfo,"",@"SHT_NOTE"
	.sectionflags	@"SHF_NOTE_NV_TKINFO"
	.tkinfo
        /*0018*/ 	.word	0x00000002
        /*0030*/ 	.string	""
        /*0030*/ 	.string	"ptxas"
        /*0030*/ 	.string	"Cuda compilation tools, release 13.0, V13.0.88"
        /*0030*/ 	.string	"Build cuda_13.0.r13.0/compiler.36424714_0"
        /*0030*/ 	.string	"-arch sm_90a -m 64 "



//--------------------- .note.nv.cuinfo           --------------------------
	.section	.note.nv.cuinfo,"",@"SHT_NOTE"
	.sectionflags	@"SHF_NOTE_NV_CUINFO"
        /*0018*/ 	.short	0x0002
        /*001a*/ 	.short	0x005a
        /*001c*/ 	.short	0x0082
	.zero		2


//--------------------- .nv.info                  --------------------------
	.section	.nv.info,"",@"SHT_CUDA_INFO"
	.align	4


	//----- nvinfo : EIATTR_REGCOUNT
	.align		4
        /*0000*/ 	.byte	0x04, 0x2f
        /*0002*/ 	.short	(.L_15 - .L_14)
	.align		4
.L_14:
        /*0004*/ 	.word	index@(_ZN7cutlass13device_kernelINS_4gemm6kernel13GemmUniversalIN4cute5tupleIJiiiiEEENS1_10collective13CollectiveMmaINS1_34MainloopSm90TmaGmmaWarpSpecializedILi6ENS5_IJNS4_1CILi2EEESB_NSA_ILi1EEEEEENS1_35KernelTmaWarpSpecializedCooperativeEEENS5_IJNSA_ILi128EEESG_NSA_ILi64EEEEEENS_6half_tENS5_IJlSC_lEEESJ_SK_NS4_8TiledMMAINS4_8MMA_AtomIJNS4_4SM904GMMA26MMA_64x128x16_F32F16F16_SSILNSO_5MajorE0ELSQ_0ELNSO_7ScaleInE1ELSR_1EEEEEENS4_6LayoutINS5_IJSB_SC_SC_EEENS5_IJSC_NSA_ILi0EEESW_EEEEENS5_IJNS4_10UnderscoreESZ_SZ_EEEEENS4_23SM90_TMA_LOAD_MULTICASTENS4_14ComposedLayoutINS4_7SwizzleILi3ELi4ELi3EEENS4_18smem_ptr_flag_bitsILi16EEENSU_INS5_IJNSA_ILi8EEESH_EEENS5_IJSH_SC_EEEEEEEvNS4_8identityES12_S1C_vS1D_EENS_8epilogue10collective6detail29Sm90TmaWarpSpecializedAdapterINS1G_15DefaultEpilogueISJ_SK_SK_NS1F_6thread17LinearCombinationISJ_Li1EffLNS1K_9ScaleType4KindE0ELNS_15FloatRoundStyleE2ESJ_EENS1_15EpilogueDefaultEEEEEvvEEEEvNT_6ParamsE)
        /*0008*/ 	.word	0x000000a8


	//----- nvinfo : EIATTR_FRAME_SIZE
	.align		4
.L_15:
        /*000c*/ 	.byte	0x04, 0x11
        /*000e*/ 	.short	(.L_17 - .L_16)
	.align		4
.L_16:
        /*0010*/ 	.word	index@(_ZN7cutlass13device_kernelINS_4gemm6kernel13GemmUniversalIN4cute5tupleIJiiiiEEENS1_10collective13CollectiveMmaINS1_34MainloopSm90TmaGmmaWarpSpecializedILi6ENS5_IJNS4_1CILi2EEESB_NSA_ILi1EEEEEENS1_35KernelTmaWarpSpecializedCooperativeEEENS5_IJNSA_ILi128EEESG_NSA_ILi64EEEEEENS_6half_tENS5_IJlSC_lEEESJ_SK_NS4_8TiledMMAINS4_8MMA_AtomIJNS4_4SM904GMMA26MMA_64x128x16_F32F16F16_SSILNSO_5MajorE0ELSQ_0ELNSO_7ScaleInE1ELSR_1EEEEEENS4_6LayoutINS5_IJSB_SC_SC_EEENS5_IJSC_NSA_ILi0EEESW_EEEEENS5_IJNS4_10UnderscoreESZ_SZ_EEEEENS4_23SM90_TMA_LOAD_MULTICASTENS4_14ComposedLayoutINS4_7SwizzleILi3ELi4ELi3EEENS4_18smem_ptr_flag_bitsILi16EEENSU_INS5_IJNSA_ILi8EEESH_EEENS5_IJSH_SC_EEEEEEEvNS4_8identityES12_S1C_vS1D_EENS_8epilogue10collective6detail29Sm90TmaWarpSpecializedAdapterINS1G_15DefaultEpilogueISJ_SK_SK_NS1F_6thread17LinearCombinationISJ_Li1EffLNS1K_9ScaleType4KindE0ELNS_15FloatRoundStyleE2ESJ_EENS1_15EpilogueDefaultEEEEEvvEEEEvNT_6ParamsE)
        /*0014*/ 	.word	0x00000000


	//----- nvinfo : EIATTR_MIN_STACK_SIZE
	.align		4
.L_17:
        /*0018*/ 	.byte	0x04, 0x12
        /*001a*/ 	.short	(.L_19 - .L_18)
	.align		4
.L_18:
        /*001c*/ 	.word	index@(_ZN7cutlass13device_kernelINS_4gemm6kernel13GemmUniversalIN4cute5tupleIJiiiiEEENS1_10collective13CollectiveMmaINS1_34MainloopSm90TmaGmmaWarpSpecializedILi6ENS5_IJNS4_1CILi2EEESB_NSA_ILi1EEEEEENS1_35KernelTmaWarpSpecializedCooperativeEEENS5_IJNSA_ILi128EEESG_NSA_ILi64EEEEEENS_6half_tENS5_IJlSC_lEEESJ_SK_NS4_8TiledMMAINS4_8MMA_AtomIJNS4_4SM904GMMA26MMA_64x128x16_F32F16F16_SSILNSO_5MajorE0ELSQ_0ELNSO_7ScaleInE1ELSR_1EEEEEENS4_6LayoutINS5_IJSB_SC_SC_EEENS5_IJSC_NSA_ILi0EEESW_EEEEENS5_IJNS4_10UnderscoreESZ_SZ_EEEEENS4_23SM90_TMA_LOAD_MULTICASTENS4_14ComposedLayoutINS4_7SwizzleILi3ELi4ELi3EEENS4_18smem_ptr_flag_bitsILi16EEENSU_INS5_IJNSA_ILi8EEESH_EEENS5_IJSH_SC_EEEEEEEvNS4_8identityES12_S1C_vS1D_EENS_8epilogue10collective6detail29Sm90TmaWarpSpecializedAdapterINS1G_15DefaultEpilogueISJ_SK_SK_NS1F_6thread17LinearCombinationISJ_Li1EffLNS1K_9ScaleType4KindE0ELNS_15FloatRoundStyleE2ESJ_EENS1_15EpilogueDefaultEEEEEvvEEEEvNT_6ParamsE)
        /*0020*/ 	.word	0x00000000
.L_19:


//--------------------- .nv.compat                --------------------------
	.section	.nv.compat,"",@"SHT_CUDA_COMPAT_INFO"
	.align	4
        /*0000*/ 	.byte	0x02, 0x09, 0x01, 0x00, 0x02, 0x02, 0x04, 0x00, 0x02, 0x05, 0x05, 0x00, 0x03, 0x07, 0x01, 0x01
        /*0010*/ 	.byte	0x02, 0x03, 0x01, 0x00, 0x02, 0x06, 0x01, 0x00, 0x04, 0x0b, 0x08, 0x00, 0x00, 0x00, 0x00, 0x00
        /*0020*/ 	.byte	0x00, 0x00, 0x00, 0x00


//--------------------- .nv.info._ZN7cutlass13device_kernelINS_4gemm6kernel13GemmUniversalIN4cute5tupleIJiiiiEEENS1_10collective13CollectiveMmaINS1_34MainloopSm90TmaGmmaWarpSpecializedILi6ENS5_IJNS4_1CILi2EEESB_NSA_ILi1EEEEEENS1_35KernelTmaWarpSpecializedCooperativeEEENS5_IJNSA_ILi128EEESG_NSA_ILi64EEEEEENS_6half_tENS5_IJlSC_lEEESJ_SK_NS4_8TiledMMAINS4_8MMA_AtomIJNS4_4SM904GMMA26MMA_64x128x16_F32F16F16_SSILNSO_5MajorE0ELSQ_0ELNSO_7ScaleInE1ELSR_1EEEEEENS4_6LayoutINS5_IJSB_SC_SC_EEENS5_IJSC_NSA_ILi0EEESW_EEEEENS5_IJNS4_10UnderscoreESZ_SZ_EEEEENS4_23SM90_TMA_LOAD_MULTICASTENS4_14ComposedLayoutINS4_7SwizzleILi3ELi4ELi3EEENS4_18smem_ptr_flag_bitsILi16EEENSU_INS5_IJNSA_ILi8EEESH_EEENS5_IJSH_SC_EEEEEEEvNS4_8identityES12_S1C_vS1D_EENS_8epilogue10collective6detail29Sm90TmaWarpSpecializedAdapterINS1G_15DefaultEpilogueISJ_SK_SK_NS1F_6thread17LinearCombinationISJ_Li1EffLNS1K_9ScaleType4KindE0ELNS_15FloatRoundStyleE2ESJ_EENS1_15EpilogueDefaultEEEEEvvEEEEvNT_6ParamsE --------------------------
	.section	.nv.info._ZN7cutlass13device_kernelINS_4gemm6kernel13GemmUniversalIN4cute5tupleIJiiiiEEENS1_10collective13CollectiveMmaINS1_34MainloopSm90TmaGmmaWarpSpecializedILi6ENS5_IJNS4_1CILi2EEESB_NSA_ILi1EEEEEENS1_35KernelTmaWarpSpecializedCooperativeEEENS5_IJNSA_ILi128EEESG_NSA_ILi64EEEEEENS_6half_tENS5_IJlSC_lEEESJ_SK_NS4_8TiledMMAINS4_8MMA_AtomIJNS4_4SM904GMMA26MMA_64x128x16_F32F16F16_SSILNSO_5MajorE0ELSQ_0ELNSO_7ScaleInE1ELSR_1EEEEEENS4_6LayoutINS5_IJSB_SC_SC_EEENS5_IJSC_NSA_ILi0EEESW_EEEEENS5_IJNS4_10UnderscoreESZ_SZ_EEEEENS4_23SM90_TMA_LOAD_MULTICASTENS4_14ComposedLayoutINS4_7SwizzleILi3ELi4ELi3EEENS4_18smem_ptr_flag_bitsILi16EEENSU_INS5_IJNSA_ILi8EEESH_EEENS5_IJSH_SC_EEEEEEEvNS4_8identityES12_S1C_vS1D_EENS_8epilogue10collective6detail29Sm90TmaWarpSpecializedAdapterINS1G_15DefaultEpilogueISJ_SK_SK_NS1F_6thread17LinearCombinationISJ_Li1EffLNS1K_9ScaleType4KindE0ELNS_15FloatRoundStyleE2ESJ_EENS1_15EpilogueDefaultEEEEEvvEEEEvNT_6ParamsE,"",@"SHT_CUDA_INFO"
	.sectionflags	@""
	.align	4


	//----- nvinfo : EIATTR_CUDA_API_VERSION
	.align		4
        /*0000*/ 	.byte	0x04, 0x37
        /*0002*/ 	.short	(.L_21 - .L_20)
.L_20:
        /*0004*/ 	.word	0x00000082


	//----- nvinfo : EIATTR_KPARAM_INFO
	.align		4
.L_21:
        /*0008*/ 	.byte	0x04, 0x17
        /*000a*/ 	.short	(.L_23 - .L_22)
.L_22:
        /*000c*/ 	.word	0x00000000
        /*0010*/ 	.short	0x0000
        /*0012*/ 	.short	0x0070
        /*0014*/ 	.byte	0x00, 0xf0, 0x01, 0x10


	//----- nvinfo : EIATTR_SPARSE_MMA_MASK
	.align		4
.L_23:
        /*0018*/ 	.byte	0x03, 0x50
        /*001a*/ 	.short	0x0000


	//----- nvinfo : EIATTR_MAXREG_COUNT
	.align		4
        /*001c*/ 	.byte	0x03, 0x1b
        /*001e*/ 	.short	0x00a8


	//----- nvinfo : EIATTR_NUM_BARRIERS
	.align		4
        /*0020*/ 	.byte	0x02, 0x4c
        /*0022*/ 	.byte	0x01
	.zero		1


	//----- nvinfo : EIATTR_EXTERNS
	.align		4
        /*0024*/ 	.byte	0x04, 0x0f
        /*0026*/ 	.short	(.L_25 - .L_24)


	//   ....[0]....
	.align		4
.L_24:
        /*0028*/ 	.word	index@(__assertfail)


	//----- nvinfo : EIATTR_MERCURY_ISA_VERSION
	.align		4
.L_25:
        /*002c*/ 	.byte	0x03, 0x5f
        /*002e*/ 	.short	0x0101


	//----- nvinfo : EIATTR_INT_WARP_WIDE_INSTR_OFFSETS
	.align		4
        /*0030*/ 	.byte	0x04, 0x31
        /*0032*/ 	.short	(.L_27 - .L_26)


	//   ....[0]....
.L_26:
        /*0034*/ 	.word	0x000004c0


	//   ....[1]....
        /*0038*/ 	.word	0x000004f0


	//   ....[2]....
        /*003c*/ 	.word	0x00000690


	//   ....[3]....
        /*0040*/ 	.word	0x00001f40


	//----- nvinfo : EIATTR_COOP_GROUP_MASK_REGIDS
	.align		4
.L_27:
        /*0044*/ 	.byte	0x04, 0x29
        /*0046*/ 	.short	(.L_29 - .L_28)


	//   ....[0]....
.L_28:
        /*0048*/ 	.word	0xffffffff


	//   ....[1]....
        /*004c*/ 	.word	0xffffffff


	//   ....[2]....
        /*0050*/ 	.word	0xffffffff


	//   ....[3]....
        /*0054*/ 	.word	0xffffffff


	//   ....[4]....
        /*0058*/ 	.word	0xffffffff


	//   ....[5]....
        /*005c*/ 	.word	0xffffffff


	//----- nvinfo : EIATTR_COOP_GROUP_INSTR_OFFSETS
	.align		4
.L_29:
        /*0060*/ 	.byte	0x04, 0x28
        /*0062*/ 	.short	(.L_31 - .L_30)


	//   ....[0]....
.L_30:
        /*0064*/ 	.word	0x00000060


	//   ....[1]....
        /*0068*/ 	.word	0x00000070


	//   ....[2]....
        /*006c*/ 	.word	0x00000130


	//   ....[3]....
        /*0070*/ 	.word	0x00000310


	//   ....[4]....
        /*0074*/ 	.word	0x00000840


	//   ....[5]....
        /*0078*/ 	.word	0x000014c0


	//----- nvinfo : EIATTR_REG_RECONFIG
	.align		4
.L_31:
        /*007c*/ 	.byte	0x01, 0x54
	.zero		2


	//----- nvinfo : EIATTR_SYSCALL_OFFSETS
	.align		4
        /*0080*/ 	.byte	0x04, 0x46
        /*0082*/ 	.short	(.L_33 - .L_32)


	//   ....[0]....
.L_32:
        /*0084*/ 	.word	0x000016b0


	//----- nvinfo : EIATTR_MBARRIER_INSTR_OFFSETS
	.align		4
.L_33:
        /*0088*/ 	.byte	0x04, 0x39
        /*008a*/ 	.short	(.L_35 - .L_34)


	//   ....[0]....
.L_34:
        /*008c*/ 	.word	0x00000230
        /*0090*/ 	.word	0x000000ff
        /*0094*/ 	.word	0x00000000
        /*0098*/ 	.short	0x0100
        /*009a*/ 	.byte	0x08
	.zero		1


	//   ....[1]....
        /*009c*/ 	.word	0x00000240
        /*00a0*/ 	.word	0x000000ff
        /*00a4*/ 	.word	0x00000030
        /*00a8*/ 	.short	0x0100
        /*00aa*/ 	.byte	0x08
	.zero		1


	//   ....[2]....
        /*00ac*/ 	.word	0x00000250
        /*00b0*/ 	.word	0x000000ff
        /*00b4*/ 	.word	0x00000008
        /*00b8*/ 	.short	0x0100
        /*00ba*/ 	.byte	0x08
	.zero		1


	//   ....[3]....
        /*00bc*/ 	.word	0x00000260
        /*00c0*/ 	.word	0x000000ff
        /*00c4*/ 	.word	0x00000038
        /*00c8*/ 	.short	0x0100
        /*00ca*/ 	.byte	0x08
	.zero		1


	//   ....[4]....
        /*00cc*/ 	.word	0x00000270
        /*00d0*/ 	.word	0x000000ff
        /*00d4*/ 	.word	0x00000010
        /*00d8*/ 	.short	0x0100
        /*00da*/ 	.byte	0x08
	.zero		1


	//   ....[5]....
        /*00dc*/ 	.word	0x00000280
        /*00e0*/ 	.word	0x000000ff
        /*00e4*/ 	.word	0x00000040
        /*00e8*/ 	.short	0x0100
        /*00ea*/ 	.byte	0x08
	.zero		1


	//   ....[6]....
        /*00ec*/ 	.word	0x00000290
        /*00f0*/ 	.word	0x000000ff
        /*00f4*/ 	.word	0x00000018
        /*00f8*/ 	.short	0x0100
        /*00fa*/ 	.byte	0x08
	.zero		1


	//   ....[7]....
        /*00fc*/ 	.word	0x000002a0
        /*0100*/ 	.word	0x000000ff
        /*0104*/ 	.word	0x00000048
        /*0108*/ 	.short	0x0100
        /*010a*/ 	.byte	0x08
	.zero		1


	//   ....[8]....
        /*010c*/ 	.word	0x000002b0
        /*0110*/ 	.word	0x000000ff
        /*0114*/ 	.word	0x00000020
        /*0118*/ 	.short	0x0100
        /*011a*/ 	.byte	0x08
	.zero		1


	//   ....[9]....
        /*011c*/ 	.word	0x000002c0
        /*0120*/ 	.word	0x000000ff
        /*0124*/ 	.word	0x00000050
        /*0128*/ 	.short	0x0100
        /*012a*/ 	.byte	0x08
	.zero		1


	//   ....[10]....
        /*012c*/ 	.word	0x000002d0
        /*0130*/ 	.word	0x000000ff
        /*0134*/ 	.word	0x00000028
        /*0138*/ 	.short	0x0100
        /*013a*/ 	.byte	0x08
	.zero		1


	//   ....[11]....
        /*013c*/ 	.word	0x000002e0
        /*0140*/ 	.word	0x000000ff
        /*0144*/ 	.word	0x00000058
        /*0148*/ 	.short	0x0100
        /*014a*/ 	.byte	0x08
	.zero		1


	//   ....[12]....
        /*014c*/ 	.word	0x00000720
        /*0150*/ 	.word	0x000000ff
        /*0154*/ 	.word	0x00000070
        /*0158*/ 	.short	0x0100
        /*015a*/ 	.byte	0x06
	.zero		1


	//   ....[13]....
        /*015c*/ 	.word	0x000007c0
        /*0160*/ 	.word	0x000000ff
        /*0164*/ 	.word	0x00000078
        /*0168*/ 	.short	0x0100
        /*016a*/ 	.byte	0x06
	.zero		1


	//   ....[14]....
        /*016c*/ 	.word	0x00001770
        /*0170*/ 	.word	0x00000003
        /*0174*/ 	.word	0x00000000
        /*0178*/ 	.short	0x010a
        /*017a*/ 	.byte	0x3f
	.zero		1


	//   ....[15]....
        /*017c*/ 	.word	0x000017d0
        /*0180*/ 	.word	0x00000003
        /*0184*/ 	.word	0x00000000
        /*0188*/ 	.short	0x010a
        /*018a*/ 	.byte	0x3f
	.zero		1


	//   ....[16]....
        /*018c*/ 	.word	0x00001b50
        /*0190*/ 	.word	0x00000005
        /*0194*/ 	.word	0x00000000
        /*0198*/ 	.short	0x010a
        /*019a*/ 	.byte	0x3f
	.zero		1


	//   ....[17]....
        /*019c*/ 	.word	0x00001b90
        /*01a0*/ 	.word	0x00000005
        /*01a4*/ 	.word	0x00000000
        /*01a8*/ 	.short	0x010a
        /*01aa*/ 	.byte	0x3f
	.zero		1


	//   ....[18]....
        /*01ac*/ 	.word	0x00001df0
        /*01b0*/ 	.word	0x00000004
        /*01b4*/ 	.word	0x00000000
        /*01b8*/ 	.short	0x0101
        /*01ba*/ 	.byte	0x3f
	.zero		1


	//   ....[19]....
        /*01bc*/ 	.word	0x00001fe0
        /*01c0*/ 	.word	0x00000000
        /*01c4*/ 	.word	0x00000000
        /*01c8*/ 	.short	0x0101
        /*01ca*/ 	.byte	0x3f
	.zero		1


	//   ....[20]....
        /*01cc*/ 	.word	0x000071d0
        /*01d0*/ 	.word	0x00000015
        /*01d4*/ 	.word	0x00000030
        /*01d8*/ 	.short	0x010a
        /*01da*/ 	.byte	0x3f
	.zero		1


	//   ....[21]....
        /*01dc*/ 	.word	0x000075a0
        /*01e0*/ 	.word	0x00000006
        /*01e4*/ 	.word	0x00000078
        /*01e8*/ 	.short	0x0101
        /*01ea*/ 	.byte	0x3f
	.zero		1


	//   ....[22]....
        /*01ec*/ 	.word	0x00007cd0
        /*01f0*/ 	.word	0x00000007
        /*01f4*/ 	.word	0x00000000
        /*01f8*/ 	.short	0x010a
        /*01fa*/ 	.byte	0x3f
	.zero		1


	//   ....[23]....
        /*01fc*/ 	.word	0x00007d50
        /*0200*/ 	.word	0x00000008
        /*0204*/ 	.word	0x00000000
        /*0208*/ 	.short	0x010a
        /*020a*/ 	.byte	0x3f
	.zero		1


	//   ....[24]....
        /*020c*/ 	.word	0x00007de0
        /*0210*/ 	.word	0x00000009
        /*0214*/ 	.word	0x00000000
        /*0218*/ 	.short	0x010a
        /*021a*/ 	.byte	0x3f
	.zero		1


	//   ....[25]....
        /*021c*/ 	.word	0x00007e70
        /*0220*/ 	.word	0x00000008
        /*0224*/ 	.word	0x00000000
        /*0228*/ 	.short	0x010a
        /*022a*/ 	.byte	0x3f
	.zero		1


	//   ....[26]....
        /*022c*/ 	.word	0x00007f00
        /*0230*/ 	.word	0x0000000b
        /*0234*/ 	.word	0x00000000
        /*0238*/ 	.short	0x010a
        /*023a*/ 	.byte	0x3f
	.zero		1


	//   ....[27]....
        /*023c*/ 	.word	0x00007f90
        /*0240*/ 	.word	0x00000003
        /*0244*/ 	.word	0x00000000
        /*0248*/ 	.short	0x010a
        /*024a*/ 	.byte	0x3f
	.zero		1


	//   ....[28]....
        /*024c*/ 	.word	0x00007ff0
        /*0250*/ 	.word	0x00000003
        /*0254*/ 	.word	0x00000000
        /*0258*/ 	.short	0x010a
        /*025a*/ 	.byte	0x3f
	.zero		1


	//   ....[29]....
        /*025c*/ 	.word	0x00008040
        /*0260*/ 	.word	0x00000005
        /*0264*/ 	.word	0x00000000
        /*0268*/ 	.short	0x010a
        /*026a*/ 	.byte	0x3f
	.zero		1


	//   ....[30]....
        /*026c*/ 	.word	0x00008110
        /*0270*/ 	.word	0x00000015
        /*0274*/ 	.word	0x00000030
        /*0278*/ 	.short	0x010a
        /*027a*/ 	.byte	0x3f
	.zero		1


	//   ....[31]....
        /*027c*/ 	.word	0x000081e0
        /*0280*/ 	.word	0x00000007
        /*0284*/ 	.word	0x00000000
        /*0288*/ 	.short	0x010a
        /*028a*/ 	.byte	0x3f
	.zero		1


	//   ....[32]....
        /*028c*/ 	.word	0x00008230
        /*0290*/ 	.word	0x00000008
        /*0294*/ 	.word	0x00000000
        /*0298*/ 	.short	0x010a
        /*029a*/ 	.byte	0x3f
	.zero		1


	//   ....[33]....
        /*029c*/ 	.word	0x00008280
        /*02a0*/ 	.word	0x00000009
        /*02a4*/ 	.word	0x00000000
        /*02a8*/ 	.short	0x010a
        /*02aa*/ 	.byte	0x3f
	.zero		1


	//   ....[34]....
        /*02ac*/ 	.word	0x000082d0
        /*02b0*/ 	.word	0x00000008
        /*02b4*/ 	.word	0x00000000
        /*02b8*/ 	.short	0x010a
        /*02ba*/ 	.byte	0x3f
	.zero		1


	//   ....[35]....
        /*02bc*/ 	.word	0x00008320
        /*02c0*/ 	.word	0x0000000b
        /*02c4*/ 	.word	0x00000000
        /*02c8*/ 	.short	0x010a
        /*02ca*/ 	.byte	0x3f
	.zero		1


	//----- nvinfo : EIATTR_NUM_MBARRIERS
	.align		4
.L_35:
        /*02cc*/ 	.byte	0x03, 0x38
        /*02ce*/ 	.short	0x000e


	//----- nvinfo : EIATTR_EXIT_INSTR_OFFSETS
	.align		4
        /*02d0*/ 	.byte	0x04, 0x1c
        /*02d2*/ 	.short	(.L_37 - .L_36)


	//   ....[0]....
.L_36:
        /*02d4*/ 	.word	0x00000a10


	//   ....[1]....
        /*02d8*/ 	.word	0x00001220


	//   ....[2]....
        /*02dc*/ 	.word	0x00006890


	//   ....[3]....
        /*02e0*/ 	.word	0x00006df0


	//   ....[4]....
        /*02e4*/ 	.word	0x00007fe0


	//----- nvinfo : EIATTR_MAX_THREADS
	.align		4
.L_37:
        /*02e8*/ 	.byte	0x04, 0x05
        /*02ea*/ 	.short	(.L_39 - .L_38)
.L_38:
        /*02ec*/ 	.word	0x00000180
        /*02f0*/ 	.word	0x00000001
        /*02f4*/ 	.word	0x00000001


	//----- nvinfo : EIATTR_CRS_STACK_SIZE
	.align		4
.L_39:
        /*02f8*/ 	.byte	0x04, 0x1e
        /*02fa*/ 	.short	(.L_41 - .L_40)
.L_40:
        /*02fc*/ 	.word	0x00000000


	//----- nvinfo : EIATTR_CBANK_PARAM_SIZE
	.align		4
.L_41:
        /*0300*/ 	.byte	0x03, 0x19
        /*0302*/ 	.short	0x0470


	//----- nvinfo : EIATTR_PARAM_CBANK
	.align		4
        /*0304*/ 	.byte	0x04, 0x0a
        /*0306*/ 	.short	(.L_43 - .L_42)
	.align		4
.L_42:
        /*0308*/ 	.word	index@(.nv.constant0._ZN7cutlass13device_kernelINS_4gemm6kernel13GemmUniversalIN4cute5tupleIJiiiiEEENS1_10collective13CollectiveMmaINS1_34MainloopSm90TmaGmmaWarpSpecializedILi6ENS5_IJNS4_1CILi2EEESB_NSA_ILi1EEEEEENS1_35KernelTmaWarpSpecializedCooperativeEEENS5_IJNSA_ILi128EEESG_NSA_ILi64EEEEEENS_6half_tENS5_IJlSC_lEEESJ_SK_NS4_8TiledMMAINS4_8MMA_AtomIJNS4_4SM904GMMA26MMA_64x128x16_F32F16F16_SSILNSO_5MajorE0ELSQ_0ELNSO_7ScaleInE1ELSR_1EEEEEENS4_6LayoutINS5_IJSB_SC_SC_EEENS5_IJSC_NSA_ILi0EEESW_EEEEENS5_IJNS4_10UnderscoreESZ_SZ_EEEEENS4_23SM90_TMA_LOAD_MULTICASTENS4_14ComposedLayoutINS4_7SwizzleILi3ELi4ELi3EEENS4_18smem_ptr_flag_bitsILi16EEENSU_INS5_IJNSA_ILi8EEESH_EEENS5_IJSH_SC_EEEEEEEvNS4_8identityES12_S1C_vS1D_EENS_8epilogue10collective6detail29Sm90TmaWarpSpecializedAdapterINS1G_15DefaultEpilogueISJ_SK_SK_NS1F_6thread17LinearCombinationISJ_Li1EffLNS1K_9ScaleType4KindE0ELNS_15FloatRoundStyleE2ESJ_EENS1_15EpilogueDefaultEEEEEvvEEEEvNT_6ParamsE)
        /*030c*/ 	.short	0x0210
        /*030e*/ 	.short	0x0470


	//----- nvinfo : EIATTR_SW_WAR
	.align		4
.L_43:
        /*0310*/ 	.byte	0x04, 0x36
        /*0312*/ 	.short	(.L_45 - .L_44)
.L_44:
        /*0314*/ 	.word	0x00000008
.L_45:


//--------------------- .nv.callgraph             --------------------------
	.section	.nv.callgraph,"",@"SHT_CUDA_CALLGRAPH"
	.align	4
	.sectionentsize	8
	.align		4
        /*0000*/ 	.word	0x00000000
	.align		4
        /*0004*/ 	.word	0xffffffff
	.align		4
        /*0008*/ 	.word	index@(_ZN7cutlass13device_kernelINS_4gemm6kernel13GemmUniversalIN4cute5tupleIJiiiiEEENS1_10collective13CollectiveMmaINS1_34MainloopSm90TmaGmmaWarpSpecializedILi6ENS5_IJNS4_1CILi2EEESB_NSA_ILi1EEEEEENS1_35KernelTmaWarpSpecializedCooperativeEEENS5_IJNSA_ILi128EEESG_NSA_ILi64EEEEEENS_6half_tENS5_IJlSC_lEEESJ_SK_NS4_8TiledMMAINS4_8MMA_AtomIJNS4_4SM904GMMA26MMA_64x128x16_F32F16F16_SSILNSO_5MajorE0ELSQ_0ELNSO_7ScaleInE1ELSR_1EEEEEENS4_6LayoutINS5_IJSB_SC_SC_EEENS5_IJSC_NSA_ILi0EEESW_EEEEENS5_IJNS4_10UnderscoreESZ_SZ_EEEEENS4_23SM90_TMA_LOAD_MULTICASTENS4_14ComposedLayoutINS4_7SwizzleILi3ELi4ELi3EEENS4_18smem_ptr_flag_bitsILi16EEENSU_INS5_IJNSA_ILi8EEESH_EEENS5_IJSH_SC_EEEEEEEvNS4_8identityES12_S1C_vS1D_EENS_8epilogue10collective6detail29Sm90TmaWarpSpecializedAdapterINS1G_15DefaultEpilogueISJ_SK_SK_NS1F_6thread17LinearCombinationISJ_Li1EffLNS1K_9ScaleType4KindE0ELNS_15FloatRoundStyleE2ESJ_EENS1_15EpilogueDefaultEEEEEvvEEEEvNT_6ParamsE)
	.align		4
        /*000c*/ 	.word	index@(__assertfail)
	.align		4
        /*0010*/ 	.word	0x00000000
	.align		4
        /*0014*/ 	.word	0xfffffffe
	.align		4
        /*0018*/ 	.word	0x00000000
	.align		4
        /*001c*/ 	.word	0xfffffffd
	.align		4
        /*0020*/ 	.word	0x00000000
	.align		4
        /*0024*/ 	.word	0xfffffffc


//--------------------- .nv.constant4             --------------------------
	.section	.nv.constant4,"a",@progbits
	.align	8
	.align		8
.nv.constant4:
        /*0000*/ 	.dword	__assertfail
	.align		8
        /*0008*/ 	.dword	__unnamed_1
	.align		8
        /*0010*/ 	.dword	_ZN40_INTERNAL_3ff107ba_4_k_cu_32fa6b68_172444cuda3std3__45__cpo5beginE
	.align		8
        /*0018*/ 	.dword	_ZN40_INTERNAL_3ff107ba_4_k_cu_32fa6b68_172444cuda3std3__45__cpo3endE
	.align		8
        /*0020*/ 	.dword	_ZN40_INTERNAL_3ff107ba_4_k_cu_32fa6b68_172444cuda3std3__45__cpo6cbeginE
	.align		8
        /*0028*/ 	.dword	_ZN40_INTERNAL_3ff107ba_4_k_cu_32fa6b68_172444cuda3std3__45__cpo4cendE
	.align		8
        /*0030*/ 	.dword	_ZN40_INTERNAL_3ff107ba_4_k_cu_32fa6b68_172444cuda3std3__442_GLOBAL__N__3ff107ba_4_k_cu_32fa6b68_172446ignoreE
	.align		8
        /*0038*/ 	.dword	_ZN40_INTERNAL_3ff107ba_4_k_cu_32fa6b68_172444cuda3std3__419piecewise_constructE
	.align		8
        /*0040*/ 	.dword	_ZN40_INTERNAL_3ff107ba_4_k_cu_32fa6b68_172444cuda3std3__48in_placeE
	.align		8
        /*0048*/ 	.dword	_ZN40_INTERNAL_3ff107ba_4_k_cu_32fa6b68_172444cuda3std6ranges3__45__cpo4swapE
	.align		8
        /*0050*/ 	.dword	_ZN40_INTERNAL_3ff107ba_4_k_cu_32fa6b68_172444cuda3std6ranges3__45__cpo9iter_moveE
	.align		8
        /*0058*/ 	.dword	_ZN40_INTERNAL_3ff107ba_4_k_cu_32fa6b68_172444cute7productE
	.align		8
        /*0060*/ 	.dword	_ZN40_INTERNAL_3ff107ba_4_k_cu_32fa6b68_172444cute1_E
	.align		8
        /*0068*/ 	.dword	$str$22
	.align		8
        /*0070*/ 	.dword	$str$23


//--------------------- .text._ZN7cutlass13device_kernelINS_4gemm6kernel13GemmUniversalIN4cute5tupleIJiiiiEEENS1_10collective13CollectiveMmaINS1_34MainloopSm90TmaGmmaWarpSpecializedILi6ENS5_IJNS4_1CILi2EEESB_NSA_ILi1EEEEEENS1_35KernelTmaWarpSpecializedCooperativeEEENS5_IJNSA_ILi128EEESG_NSA_ILi64EEEEEENS_6half_tENS5_IJlSC_lEEESJ_SK_NS4_8TiledMMAINS4_8MMA_AtomIJNS4_4SM904GMMA26MMA_64x128x16_F32F16F16_SSILNSO_5MajorE0ELSQ_0ELNSO_7ScaleInE1ELSR_1EEEEEENS4_6LayoutINS5_IJSB_SC_SC_EEENS5_IJSC_NSA_ILi0EEESW_EEEEENS5_IJNS4_10UnderscoreESZ_SZ_EEEEENS4_23SM90_TMA_LOAD_MULTICASTENS4_14ComposedLayoutINS4_7SwizzleILi3ELi4ELi3EEENS4_18smem_ptr_flag_bitsILi16EEENSU_INS5_IJNSA_ILi8EEESH_EEENS5_IJSH_SC_EEEEEEEvNS4_8identityES12_S1C_vS1D_EENS_8epilogue10collective6detail29Sm90TmaWarpSpecializedAdapterINS1G_15DefaultEpilogueISJ_SK_SK_NS1F_6thread17LinearCombinationISJ_Li1EffLNS1K_9ScaleType4KindE0ELNS_15FloatRoundStyleE2ESJ_EENS1_15EpilogueDefaultEEEEEvvEEEEvNT_6ParamsE --------------------------
	.section	.text._ZN7cutlass13device_kernelINS_4gemm6kernel13GemmUniversalIN4cute5tupleIJiiiiEEENS1_10collective13CollectiveMmaINS1_34MainloopSm90TmaGmmaWarpSpecializedILi6ENS5_IJNS4_1CILi2EEESB_NSA_ILi1EEEEEENS1_35KernelTmaWarpSpecializedCooperativeEEENS5_IJNSA_ILi128EEESG_NSA_ILi64EEEEEENS_6half_tENS5_IJlSC_lEEESJ_SK_NS4_8TiledMMAINS4_8MMA_AtomIJNS4_4SM904GMMA26MMA_64x128x16_F32F16F16_SSILNSO_5MajorE0ELSQ_0ELNSO_7ScaleInE1ELSR_1EEEEEENS4_6LayoutINS5_IJSB_SC_SC_EEENS5_IJSC_NSA_ILi0EEESW_EEEEENS5_IJNS4_10UnderscoreESZ_SZ_EEEEENS4_23SM90_TMA_LOAD_MULTICASTENS4_14ComposedLayoutINS4_7SwizzleILi3ELi4ELi3EEENS4_18smem_ptr_flag_bitsILi16EEENSU_INS5_IJNSA_ILi8EEESH_EEENS5_IJSH_SC_EEEEEEEvNS4_8identityES12_S1C_vS1D_EENS_8epilogue10collective6detail29Sm90TmaWarpSpecializedAdapterINS1G_15DefaultEpilogueISJ_SK_SK_NS1F_6thread17LinearCombinationISJ_Li1EffLNS1K_9ScaleType4KindE0ELNS_15FloatRoundStyleE2ESJ_EENS1_15EpilogueDefaultEEEEEvvEEEEvNT_6ParamsE,"ax",@progbits
	.align	128
.text._ZN7cutlass13device_kernelINS_4gemm6kernel13GemmUniversalIN4cute5tupleIJiiiiEEENS1_10collective13CollectiveMmaINS1_34MainloopSm90TmaGmmaWarpSpecializedILi6ENS5_IJNS4_1CILi2EEESB_NSA_ILi1EEEEEENS1_35KernelTmaWarpSpecializedCooperativeEEENS5_IJNSA_ILi128EEESG_NSA_ILi64EEEEEENS_6half_tENS5_IJlSC_lEEESJ_SK_NS4_8TiledMMAINS4_8MMA_AtomIJNS4_4SM904GMMA26MMA_64x128x16_F32F16F16_SSILNSO_5MajorE0ELSQ_0ELNSO_7ScaleInE1ELSR_1EEEEEENS4_6LayoutINS5_IJSB_SC_SC_EEENS5_IJSC_NSA_ILi0EEESW_EEEEENS5_IJNS4_10UnderscoreESZ_SZ_EEEEENS4_23SM90_TMA_LOAD_MULTICASTENS4_14ComposedLayoutINS4_7SwizzleILi3ELi4ELi3EEENS4_18smem_ptr_flag_bitsILi16EEENSU_INS5_IJNSA_ILi8EEESH_EEENS5_IJSH_SC_EEEEEEEvNS4_8identityES12_S1C_vS1D_EENS_8epilogue10collective6detail29Sm90TmaWarpSpecializedAdapterINS1G_15DefaultEpilogueISJ_SK_SK_NS1F_6thread17LinearCombinationISJ_Li1EffLNS1K_9ScaleType4KindE0ELNS_15FloatRoundStyleE2ESJ_EENS1_15EpilogueDefaultEEEEEvvEEEEvNT_6ParamsE:
        .type           _ZN7cutlass13device_kernelINS_4gemm6kernel13GemmUniversalIN4cute5tupleIJiiiiEEENS1_10collective13CollectiveMmaINS1_34MainloopSm90TmaGmmaWarpSpecializedILi6ENS5_IJNS4_1CILi2EEESB_NSA_ILi1EEEEEENS1_35KernelTmaWarpSpecializedCooperativeEEENS5_IJNSA_ILi128EEESG_NSA_ILi64EEEEEENS_6half_tENS5_IJlSC_lEEESJ_SK_NS4_8TiledMMAINS4_8MMA_AtomIJNS4_4SM904GMMA26MMA_64x128x16_F32F16F16_SSILNSO_5MajorE0ELSQ_0ELNSO_7ScaleInE1ELSR_1EEEEEENS4_6LayoutINS5_IJSB_SC_SC_EEENS5_IJSC_NSA_ILi0EEESW_EEEEENS5_IJNS4_10UnderscoreESZ_SZ_EEEEENS4_23SM90_TMA_LOAD_MULTICASTENS4_14ComposedLayoutINS4_7SwizzleILi3ELi4ELi3EEENS4_18smem_ptr_flag_bitsILi16EEENSU_INS5_IJNSA_ILi8EEESH_EEENS5_IJSH_SC_EEEEEEEvNS4_8identityES12_S1C_vS1D_EENS_8epilogue10collective6detail29Sm90TmaWarpSpecializedAdapterINS1G_15DefaultEpilogueISJ_SK_SK_NS1F_6thread17LinearCombinationISJ_Li1EffLNS1K_9ScaleType4KindE0ELNS_15FloatRoundStyleE2ESJ_EENS1_15EpilogueDefaultEEEEEvvEEEEvNT_6ParamsE,@function
        .size           _ZN7cutlass13device_kernelINS_4gemm6kernel13GemmUniversalIN4cute5tupleIJiiiiEEENS1_10collective13CollectiveMmaINS1_34MainloopSm90TmaGmmaWarpSpecializedILi6ENS5_IJNS4_1CILi2EEESB_NSA_ILi1EEEEEENS1_35KernelTmaWarpSpecializedCooperativeEEENS5_IJNSA_ILi128EEESG_NSA_ILi64EEEEEENS_6half_tENS5_IJlSC_lEEESJ_SK_NS4_8TiledMMAINS4_8MMA_AtomIJNS4_4SM904GMMA26MMA_64x128x16_F32F16F16_SSILNSO_5MajorE0ELSQ_0ELNSO_7ScaleInE1ELSR_1EEEEEENS4_6LayoutINS5_IJSB_SC_SC_EEENS5_IJSC_NSA_ILi0EEESW_EEEEENS5_IJNS4_10UnderscoreESZ_SZ_EEEEENS4_23SM90_TMA_LOAD_MULTICASTENS4_14ComposedLayoutINS4_7SwizzleILi3ELi4ELi3EEENS4_18smem_ptr_flag_bitsILi16EEENSU_INS5_IJNSA_ILi8EEESH_EEENS5_IJSH_SC_EEEEEEEvNS4_8identityES12_S1C_vS1D_EENS_8epilogue10collective6detail29Sm90TmaWarpSpecializedAdapterINS1G_15DefaultEpilogueISJ_SK_SK_NS1F_6thread17LinearCombinationISJ_Li1EffLNS1K_9ScaleType4KindE0ELNS_15FloatRoundStyleE2ESJ_EENS1_15EpilogueDefaultEEEEEvvEEEEvNT_6ParamsE,(.L_x_201 - _ZN7cutlass13device_kernelINS_4gemm6kernel13GemmUniversalIN4cute5tupleIJiiiiEEENS1_10collective13CollectiveMmaINS1_34MainloopSm90TmaGmmaWarpSpecializedILi6ENS5_IJNS4_1CILi2EEESB_NSA_ILi1EEEEEENS1_35KernelTmaWarpSpecializedCooperativeEEENS5_IJNSA_ILi128EEESG_NSA_ILi64EEEEEENS_6half_tENS5_IJlSC_lEEESJ_SK_NS4_8TiledMMAINS4_8MMA_AtomIJNS4_4SM904GMMA26MMA_64x128x16_F32F16F16_SSILNSO_5MajorE0ELSQ_0ELNSO_7ScaleInE1ELSR_1EEEEEENS4_6LayoutINS5_IJSB_SC_SC_EEENS5_IJSC_NSA_ILi0EEESW_EEEEENS5_IJNS4_10UnderscoreESZ_SZ_EEEEENS4_23SM90_TMA_LOAD_MULTICASTENS4_14ComposedLayoutINS4_7SwizzleILi3ELi4ELi3EEENS4_18smem_ptr_flag_bitsILi16EEENSU_INS5_IJNSA_ILi8EEESH_EEENS5_IJSH_SC_EEEEEEEvNS4_8identityES12_S1C_vS1D_EENS_8epilogue10collective6detail29Sm90TmaWarpSpecializedAdapterINS1G_15DefaultEpilogueISJ_SK_SK_NS1F_6thread17LinearCombinationISJ_Li1EffLNS1K_9ScaleType4KindE0ELNS_15FloatRoundStyleE2ESJ_EENS1_15EpilogueDefaultEEEEEvvEEEEvNT_6ParamsE)
        .other          _ZN7cutlass13device_kernelINS_4gemm6kernel13GemmUniversalIN4cute5tupleIJiiiiEEENS1_10collective13CollectiveMmaINS1_34MainloopSm90TmaGmmaWarpSpecializedILi6ENS5_IJNS4_1CILi2EEESB_NSA_ILi1EEEEEENS1_35KernelTmaWarpSpecializedCooperativeEEENS5_IJNSA_ILi128EEESG_NSA_ILi64EEEEEENS_6half_tENS5_IJlSC_lEEESJ_SK_NS4_8TiledMMAINS4_8MMA_AtomIJNS4_4SM904GMMA26MMA_64x128x16_F32F16F16_SSILNSO_5MajorE0ELSQ_0ELNSO_7ScaleInE1ELSR_1EEEEEENS4_6LayoutINS5_IJSB_SC_SC_EEENS5_IJSC_NSA_ILi0EEESW_EEEEENS5_IJNS4_10UnderscoreESZ_SZ_EEEEENS4_23SM90_TMA_LOAD_MULTICASTENS4_14ComposedLayoutINS4_7SwizzleILi3ELi4ELi3EEENS4_18smem_ptr_flag_bitsILi16EEENSU_INS5_IJNSA_ILi8EEESH_EEENS5_IJSH_SC_EEEEEEEvNS4_8identityES12_S1C_vS1D_EENS_8epilogue10collective6detail29Sm90TmaWarpSpecializedAdapterINS1G_15DefaultEpilogueISJ_SK_SK_NS1F_6thread17LinearCombinationISJ_Li1EffLNS1K_9ScaleType4KindE0ELNS_15FloatRoundStyleE2ESJ_EENS1_15EpilogueDefaultEEEEEvvEEEEvNT_6ParamsE,@"STO_CUDA_ENTRY STV_DEFAULT"
_ZN7cutlass13device_kernelINS_4gemm6kernel13GemmUniversalIN4cute5tupleIJiiiiEEENS1_10collective13CollectiveMmaINS1_34MainloopSm90TmaGmmaWarpSpecializedILi6ENS5_IJNS4_1CILi2EEESB_NSA_ILi1EEEEEENS1_35KernelTmaWarpSpecializedCooperativeEEENS5_IJNSA_ILi128EEESG_NSA_ILi64EEEEEENS_6half_tENS5_IJlSC_lEEESJ_SK_NS4_8TiledMMAINS4_8MMA_AtomIJNS4_4SM904GMMA26MMA_64x128x16_F32F16F16_SSILNSO_5MajorE0ELSQ_0ELNSO_7ScaleInE1ELSR_1EEEEEENS4_6LayoutINS5_IJSB_SC_SC_EEENS5_IJSC_NSA_ILi0EEESW_EEEEENS5_IJNS4_10UnderscoreESZ_SZ_EEEEENS4_23SM90_TMA_LOAD_MULTICASTENS4_14ComposedLayoutINS4_7SwizzleILi3ELi4ELi3EEENS4_18smem_ptr_flag_bitsILi16EEENSU_INS5_IJNSA_ILi8EEESH_EEENS5_IJSH_SC_EEEEEEEvNS4_8identityES12_S1C_vS1D_EENS_8epilogue10collective6detail29Sm90TmaWarpSpecializedAdapterINS1G_15DefaultEpilogueISJ_SK_SK_NS1F_6thread17LinearCombinationISJ_Li1EffLNS1K_9ScaleType4KindE0ELNS_15FloatRoundStyleE2ESJ_EENS1_15EpilogueDefaultEEEEEvvEEEEvNT_6ParamsE:
[----:B------:R-:W0:Y:S01]  /*0000*/  LDC R1, c[0x0][0x28] ;  /* 0x00000a00ff017b82 */ /* 0x000e220000000800 */
[----:B------:R-:W1:Y:S01]  /*0010*/  S2R R95, SR_TID.X ;  /* 0x00000000005f7919 */ /* 0x000e620000002100 */
[----:B------:R-:W-:Y:S01]  /*0020*/  ELECT P0, URZ, PT ;  /* 0x00000000003f782f */ /* 0x000fe20003800000 */
[----:B------:R-:W-:Y:S01]  /*0030*/  BSSY B0, `(.L_x_0) ;  /* 0x000000f000007945 */ /* 0x000fe20003800000 */
[--C-:B-1----:R-:W-:Y:S02]  /*0040*/  SHF.R.U32.HI R0, RZ, 0x5, R95.reuse ;  /* 0x00000005ff007819 */ /* 0x102fe4000001165f */
[----:B------:R-:W-:-:S03]  /*0050*/  SHF.R.U32.HI R7, RZ, 0x7, R95 ;  /* 0x00000007ff077819 */ /* 0x000fc6000001165f */
[----:B------:R-:W1:Y:S04]  /*0060*/  SHFL.IDX PT, R3, R0, RZ, 0x1f ;  /* 0x00001fff00037589 */ /* 0x000e6800000e0000 */
[----:B------:R2:W3:Y:S01]  /*0070*/  SHFL.IDX PT, R2, R7, RZ, 0x1f ;  /* 0x00001fff07027589 */ /* 0x0004e200000e0000 */
[----:B-1----:R-:W-:-:S13]  /*0080*/  ISETP.NE.OR P0, PT, R3, RZ, !P0 ;  /* 0x000000ff0300720c */ /* 0x002fda0004705670 */
[----:B0-23--:R-:W-:Y:S05]  /*0090*/  @P0 BRA `(.L_x_1) ;  /* 0x0000000000200947 */ /* 0x00dfea0003800000 */
[----:B------:R-:W-:Y:S02]  /*00a0*/  ULDC.64 UR4, c[0x0][0x198] ;  /* 0x0000660000047ab9 */ /* 0x000fe40000000a00 */
[----:B------:R-:W-:Y:S02]  /*00b0*/  UIADD3 UR6, UP0, UR4, 0xf0, URZ ;  /* 0x000000f004067890 */ /* 0x000fe4000ff1e03f */
[----:B------:R-:W-:Y:S02]  /*00c0*/  UIADD3 UR4, UP1, UR4, 0x1f0, URZ ;  /* 0x000001f004047890 */ /* 0x000fe4000ff3e03f */
[----:B------:R-:W-:Y:S02]  /*00d0*/  UIADD3.X UR7, URZ, UR5, URZ, UP0, !UPT ;  /* 0x000000053f077290 */ /* 0x000fe400087fe43f */
[----:B------:R-:W-:-:S07]  /*00e0*/  UIADD3.X UR5, URZ, UR5, URZ, UP1, !UPT ;  /* 0x000000053f057290 */ /* 0x000fce0008ffe43f */
[----:B------:R0:W-:Y:S02]  /*00f0*/  UTMACCTL.PF [UR6] ;  /* 0x00000000060079b9 */ /* 0x0001e40008040000 */
[----:B------:R0:W-:Y:S02]  /*0100*/  UTMACCTL.PF [UR4] ;  /* 0x00000000040079b9 */ /* 0x0001e40008040000 */
[----:B0-----:R-:W-:Y:S01]  /*0110*/  NOP ;  /* 0x0000000000007918 */ /* 0x001fe20000000000 */
.L_x_1:
[----:B------:R-:W-:Y:S05]  /*0120*/  BSYNC B0 ;  /* 0x0000000000007941 */ /* 0x000fea0003800000 */
.L_x_0:
[----:B------:R-:W0:Y:S02]  /*0130*/  SHFL.IDX PT, R5, R0, RZ, 0x1f ;  /* 0x00001fff00057589 */ /* 0x000e2400000e0000 */
[----:B0-----:R-:W-:-:S13]  /*0140*/  ISETP.NE.AND P0, PT, R5, RZ, PT ;  /* 0x000000ff0500720c */ /* 0x001fda0003f05270 */
[----:B------:R-:W-:Y:S05]  /*0150*/  @P0 BRA `(.L_x_2) ;  /* 0x0000000000680947 */ /* 0x000fea0003800000 */
[----:B------:R-:W0:Y:S01]  /*0160*/  S2UR UR8, SR_CgaCtaId ;  /* 0x00000000000879c3 */ /* 0x000e220000008800 */
[----:B------:R-:W-:Y:S01]  /*0170*/  UMOV UR4, 0x400 ;  /* 0x0000040000047882 */ /* 0x000fe20000000000 */
[----:B------:R-:W-:Y:S01]  /*0180*/  UMOV UR5, 0x1 ;  /* 0x0000000100057882 */ /* 0x000fe20000000000 */
[----:B------:R-:W-:Y:S01]  /*0190*/  UMOV UR6, 0x6 ;  /* 0x0000000600067882 */ /* 0x000fe20000000000 */
[----:B------:R-:W-:Y:S01]  /*01a0*/  ELECT P0, URZ, PT ;  /* 0x00000000003f782f */ /* 0x000fe20003800000 */
[----:B------:R-:W-:-:S04]  /*01b0*/  UIADD3 UR6, -UR6, 0x100000, URZ ;  /* 0x0010000006067890 */ /* 0x000fc8000fffe13f */
[----:B------:R-:W-:Y:S02]  /*01c0*/  USHF.L.U32 UR7, UR6, 0xb, URZ ;  /* 0x0000000b06077899 */ /* 0x000fe4000800063f */
[----:B------:R-:W-:Y:S02]  /*01d0*/  USHF.L.U32 UR6, UR6, 0x1, URZ ;  /* 0x0000000106067899 */ /* 0x000fe4000800063f */
[----:B0-----:R-:W-:Y:S02]  /*01e0*/  ULEA UR8, UR8, UR4, 0x18 ;  /* 0x0000000408087291 */ /* 0x001fe4000f8ec03f */
[----:B------:R-:W-:-:S04]  /*01f0*/  UIADD3 UR4, -UR5, 0x100000, URZ ;  /* 0x0010000005047890 */ /* 0x000fc8000fffe13f */
[----:B------:R-:W-:Y:S02]  /*0200*/  USHF.L.U32 UR5, UR4, 0xb, URZ ;  /* 0x0000000b04057899 */ /* 0x000fe4000800063f */
[----:B------:R-:W-:Y:S01]  /*0210*/  USHF.L.U32 UR4, UR4, 0x1, URZ ;  /* 0x0000000104047899 */ /* 0x000fe2000800063f */
[----:B------:R-:W0:Y:S11]  /*0220*/  FENCE.VIEW.ASYNC.S ;  /* 0x00000000000073c6 */ /* 0x000e360000000000 */
[----:B0-----:R0:W1:Y:S01]  /*0230*/  SYNCS.EXCH.64 URZ, [UR8], UR4 ;  /* 0x00000004083f75b2 */ /* 0x0010620008000100 */
[----:B------:R0:W2:Y:S01]  /*0240*/  SYNCS.EXCH.64 URZ, [UR8+0x30], UR6 ;  /* 0x00003006083f75b2 */ /* 0x0000a20008000100 */
[----:B------:R0:W3:Y:S01]  /*0250*/  SYNCS.EXCH.64 URZ, [UR8+0x8], UR4 ;  /* 0x00000804083f75b2 */ /* 0x0000e20008000100 */
[----:B------:R0:W4:Y:S01]  /*0260*/  SYNCS.EXCH.64 URZ, [UR8+0x38], UR6 ;  /* 0x00003806083f75b2 */ /* 0x0001220008000100 */
[----:B------:R0:W0:Y:S01]  /*0270*/  SYNCS.EXCH.64 URZ, [UR8+0x10], UR4 ;  /* 0x00001004083f75b2 */ /* 0x0000220008000100 */
[----:B------:R0:W0:Y:S01]  /*0280*/  SYNCS.EXCH.64 URZ, [UR8+0x40], UR6 ;  /* 0x00004006083f75b2 */ /* 0x0000220008000100 */
[----:B------:R0:W0:Y:S01]  /*0290*/  SYNCS.EXCH.64 URZ, [UR8+0x18], UR4 ;  /* 0x00001804083f75b2 */ /* 0x0000220008000100 */
[----:B------:R0:W0:Y:S01]  /*02a0*/  SYNCS.EXCH.64 URZ, [UR8+0x48], UR6 ;  /* 0x00004806083f75b2 */ /* 0x0000220008000100 */
[----:B------:R0:W0:Y:S01]  /*02b0*/  SYNCS.EXCH.64 URZ, [UR8+0x20], UR4 ;  /* 0x00002004083f75b2 */ /* 0x0000220008000100 */
[----:B------:R0:W0:Y:S01]  /*02c0*/  SYNCS.EXCH.64 URZ, [UR8+0x50], UR6 ;  /* 0x00005006083f75b2 */ /* 0x0000220008000100 */
[----:B------:R0:W0:Y:S01]  /*02d0*/  SYNCS.EXCH.64 URZ, [UR8+0x28], UR4 ;  /* 0x00002804083f75b2 */ /* 0x0000220008000100 */
[----:B------:R0:W0:Y:S01]  /*02e0*/  SYNCS.EXCH.64 URZ, [UR8+0x58], UR6 ;  /* 0x00005806083f75b2 */ /* 0x0000220008000100 */
[----:B------:R-:W-:Y:S01]  /*02f0*/  NOP ;  /* 0x0000000000007918 */ /* 0x000fe20000000000 */
.L_x_2:
[----:B------:R-:W-:Y:S01]  /*0300*/  SHF.R.S32.HI R4, RZ, 0x1f, R95 ;  /* 0x0000001fff047819 */ /* 0x000fe2000001145f */
[----:B------:R-:W5:Y:S01]  /*0310*/  SHFL.IDX PT, R0, R0, RZ, 0x1f ;  /* 0x00001fff00007589 */ /* 0x000f6200000e0000 */
[----:B0-----:R-:W0:Y:S01]  /*0320*/  S2UR UR8, SR_CTAID.X ;  /* 0x00000000000879c3 */ /* 0x001e220000002500 */
[----:B------:R-:W-:Y:S02]  /*0330*/  ELECT P0, URZ, PT ;  /* 0x00000000003f782f */ /* 0x000fe40003800000 */
[----:B------:R-:W-:Y:S01]  /*0340*/  LEA.HI R4, R4, R95, RZ, 0x7 ;  /* 0x0000005f04047211 */ /* 0x000fe200078f38ff */
[----:B------:R-:W-:Y:S01]  /*0350*/  ULDC UR4, c[0x0][0x150] ;  /* 0x0000540000047ab9 */ /* 0x000fe20000000800 */
[----:B------:R-:W-:Y:S01]  /*0360*/  SHF.R.S32.HI R6, RZ, 0x1f, R5 ;  /* 0x0000001fff067819 */ /* 0x000fe20000011405 */
[----:B------:R-:W-:Y:S01]  /*0370*/  NOP ;  /* 0x0000000000007918 */ /* 0x000fe20000000000 */
[----:B------:R-:W-:Y:S01]  /*0380*/  LOP3.LUT R4, R4, 0xffffff80, RZ, 0xc0, !PT ;  /* 0xffffff8004047812 */ /* 0x000fe200078ec0ff */
[----:B------:R-:W-:Y:S01]  /*0390*/  NOP ;  /* 0x0000000000007918 */ /* 0x000fe20000000000 */
[----:B------:R-:W-:Y:S01]  /*03a0*/  LEA.HI R6, R6, R5, RZ, 0x2 ;  /* 0x0000000506067211 */ /* 0x000fe200078f10ff */
[----:B------:R-:W1:Y:S01]  /*03b0*/  LDC R11, c[0x0][0x144] ;  /* 0x00005100ff0b7b82 */ /* 0x000e620000000800 */
[----:B------:R-:W-:Y:S01]  /*03c0*/  IMAD.MOV.U32 R22, RZ, RZ, 0x1 ;  /* 0x00000001ff167424 */ /* 0x000fe200078e00ff */
[----:B------:R-:W-:Y:S01]  /*03d0*/  ISETP.NE.AND P3, PT, R2, RZ, PT ;  /* 0x000000ff0200720c */ /* 0x000fe20003f65270 */
[----:B------:R-:W-:Y:S01]  /*03e0*/  IMAD.IADD R8, R95, 0x1, -R4 ;  /* 0x000000015f087824 */ /* 0x000fe200078e0a04 */
[----:B------:R-:W-:Y:S01]  /*03f0*/  LOP3.LUT R6, R6, 0x3ffffffc, RZ, 0xc0, !PT ;  /* 0x3ffffffc06067812 */ /* 0x000fe200078ec0ff */
[----:B------:R-:W2:Y:S03]  /*0400*/  S2R R4, SR_CTAID.Y ;  /* 0x0000000000047919 */ /* 0x000ea60000002600 */
[----:B------:R-:W-:Y:S01]  /*0410*/  SHF.R.S32.HI R9, RZ, 0x1f, R8 ;  /* 0x0000001fff097819 */ /* 0x000fe20000011408 */
[----:B------:R-:W-:Y:S01]  /*0420*/  IMAD.IADD R6, R5, 0x1, -R6 ;  /* 0x0000000105067824 */ /* 0x000fe200078e0a06 */
[----:B------:R-:W3:Y:S02]  /*0430*/  LDC R13, c[0x0][0x140] ;  /* 0x00005000ff0d7b82 */ /* 0x000ee40000000800 */
[----:B------:R-:W-:-:S02]  /*0440*/  LEA.HI R9, R9, R8, RZ, 0x3 ;  /* 0x0000000809097211 */ /* 0x000fc400078f18ff */
[----:B-----5:R-:W-:Y:S02]  /*0450*/  ISETP.NE.OR P0, PT, R0, RZ, !P0 ;  /* 0x000000ff0000720c */ /* 0x020fe40004705670 */
[--C-:B------:R-:W-:Y:S02]  /*0460*/  SHF.R.S32.HI R0, RZ, 0x3, R9.reuse ;  /* 0x00000003ff007819 */ /* 0x100fe40000011409 */
[----:B0-----:R-:W-:Y:S02]  /*0470*/  I2FP.F32.U32 R10, UR8 ;  /* 0x00000008000a7c45 */ /* 0x001fe40008201000 */
[----:B------:R-:W-:-:S03]  /*0480*/  SHF.R.S32.HI R9, RZ, 0x1f, R9 ;  /* 0x0000001fff097819 */ /* 0x000fc60000011409 */
[----:B------:R-:W-:Y:S01]  /*0490*/  FMUL R10, R10, UR4 ;  /* 0x000000040a0a7c20 */ /* 0x000fe20008400000 */
[----:B------:R-:W-:Y:S01]  /*04a0*/  LEA.HI R9, R9, R0, RZ, 0x2 ;  /* 0x0000000009097211 */ /* 0x000fe200078f10ff */
[----:B------:R-:W-:Y:S02]  /*04b0*/  ULDC UR4, c[0x0][0x154] ;  /* 0x0000550000047ab9 */ /* 0x000fe40000000800 */
[----:B------:R-:W-:Y:S01]  /*04c0*/  VOTEU.ALL UP0, P0 ;  /* 0x00000000003f7886 */ /* 0x000fe20000000000 */
[----:B------:R-:W-:Y:S01]  /*04d0*/  LOP3.LUT R9, R9, 0xfffffffc, RZ, 0xc0, !PT ;  /* 0xfffffffc09097812 */ /* 0x000fe200078ec0ff */
[----:B------:R-:W0:Y:S01]  /*04e0*/  F2I.U32.TRUNC.NTZ R10, R10 ;  /* 0x0000000a000a7305 */ /* 0x000e22000020f000 */
[----:B------:R-:W-:Y:S02]  /*04f0*/  VOTEU.ALL UP1, P0 ;  /* 0x00000000003f7886 */ /* 0x000fe40000020000 */
[----:B------:R-:W5:Y:S01]  /*0500*/  @!UP0 S2UR UR7, SR_CgaCtaId ;  /* 0x00000000000789c3 */ /* 0x000f620000008800 */
[----:B------:R-:W-:Y:S01]  /*0510*/  IMAD.IADD R9, R0, 0x1, -R9 ;  /* 0x0000000100097824 */ /* 0x000fe200078e0a09 */
[----:B------:R-:W-:Y:S01]  /*0520*/  SHF.R.S32.HI R0, RZ, 0x1f, R3 ;  /* 0x0000001fff007819 */ /* 0x000fe20000011403 */
[----:B------:R-:W-:Y:S01]  /*0530*/  @!UP0 UMOV UR6, 0x400 ;  /* 0x0000040000068882 */ /* 0x000fe20000000000 */
[----:B---3--:R-:W-:Y:S01]  /*0540*/  ISETP.EQ.U32.AND P2, PT, R13, 0x1, PT ;  /* 0x000000010d00780c */ /* 0x008fe20003f42070 */
[----:B------:R-:W-:Y:S01]  /*0550*/  IMAD R19, R6, 0x4, R9 ;  /* 0x0000000406137824 */ /* 0x000fe200078e0209 */
[----:B--2---:R-:W-:-:S02]  /*0560*/  I2FP.F32.U32 R12, R4 ;  /* 0x00000004000c7245 */ /* 0x004fc40000201000 */
[----:B------:R-:W2:Y:S01]  /*0570*/  LDC R9, c[0x0][0x148] ;  /* 0x00005200ff097b82 */ /* 0x000ea20000000800 */
[----:B------:R-:W-:Y:S02]  /*0580*/  LEA.HI R0, R0, R3, RZ, 0x2 ;  /* 0x0000000300007211 */ /* 0x000fe400078f10ff */
[----:B------:R-:W-:Y:S01]  /*0590*/  LEA.HI R6, R19, R19, RZ, 0x1 ;  /* 0x0000001313067211 */ /* 0x000fe200078f08ff */
[----:B0-----:R-:W-:Y:S02]  /*05a0*/  IMAD.MOV R14, RZ, RZ, -R10 ;  /* 0x000000ffff0e7224 */ /* 0x001fe400078e0a0a */
[----:B------:R-:W-:Y:S01]  /*05b0*/  FMUL R12, R12, UR4 ;  /* 0x000000040c0c7c20 */ /* 0x000fe20008400000 */
[----:B------:R-:W-:Y:S01]  /*05c0*/  LOP3.LUT R0, R0, 0xfffffffc, RZ, 0xc0, !PT ;  /* 0xfffffffc00007812 */ /* 0x000fe200078ec0ff */
[----:B------:R-:W-:Y:S01]  /*05d0*/  UMOV UR4, 0x20 ;  /* 0x0000002000047882 */ /* 0x000fe20000000000 */
[----:B------:R-:W-:Y:S01]  /*05e0*/  LOP3.LUT R10, R6, 0xfffffffe, RZ, 0xc0, !PT ;  /* 0xfffffffe060a7812 */ /* 0x000fe200078ec0ff */
[----:B-1----:R-:W-:Y:S01]  /*05f0*/  IMAD R6, R11, R14, UR8 ;  /* 0x000000080b067e24 */ /* 0x002fe2000f8e020e */
[----:B------:R-:W-:-:S04]  /*0600*/  @!UP0 UIADD3 UR4, -UR4, 0x100000, URZ ;  /* 0x0010000004048890 */ /* 0x000fc8000fffe13f */
[----:B------:R-:W-:Y:S02]  /*0610*/  @!UP0 USHF.L.U32 UR5, UR4, 0xb, URZ ;  /* 0x0000000b04058899 */ /* 0x000fe4000800063f */
[----:B------:R-:W-:Y:S01]  /*0620*/  @!UP0 USHF.L.U32 UR4, UR4, 0x1, URZ ;  /* 0x0000000104048899 */ /* 0x000fe2000800063f */
[----:B------:R-:W0:Y:S01]  /*0630*/  F2I.U32.TRUNC.NTZ R12, R12 ;  /* 0x0000000c000c7305 */ /* 0x000e22000020f000 */
[----:B------:R-:W-:Y:S02]  /*0640*/  IMAD.IADD R3, R3, 0x1, -R0 ;  /* 0x0000000103037824 */ /* 0x000fe400078e0a00 */
[C---:B------:R-:W-:Y:S02]  /*0650*/  IMAD.IADD R11, R19.reuse, 0x1, -R10 ;  /* 0x00000001130b7824 */ /* 0x040fe400078e0a0a */
[----:B------:R-:W-:Y:S01]  /*0660*/  IMAD.SHL.U32 R10, R19, 0x4, RZ ;  /* 0x00000004130a7824 */ /* 0x000fe200078e00ff */
[----:B-----5:R-:W-:Y:S01]  /*0670*/  @!UP0 ULEA UR6, UR7, UR6, 0x18 ;  /* 0x0000000607068291 */ /* 0x020fe2000f8ec03f */
[----:B------:R-:W-:Y:S01]  /*0680*/  ISETP.NE.AND P1, PT, R3, 0x3, PT ;  /* 0x000000030300780c */ /* 0x000fe20003f25270 */
[----:B------:R-:W-:Y:S01]  /*0690*/  VOTEU.ALL UP0, P0 ;  /* 0x00000000003f7886 */ /* 0x000fe20000000000 */
[----:B------:R-:W-:-:S02]  /*06a0*/  ISETP.NE.AND P4, PT, R11, R6, PT ;  /* 0x000000060b00720c */ /* 0x000fc40003f85270 */
[----:B------:R-:W-:Y:S02]  /*06b0*/  LOP3.LUT R19, R19, 0xc, R10, 0x78, !PT ;  /* 0x0000000c13137812 */ /* 0x000fe400078e780a */
[----:B------:R-:W-:Y:S01]  /*06c0*/  LOP3.LUT P0, RZ, R8, 0x7, RZ, 0xc0, !PT ;  /* 0x0000000708ff7812 */ /* 0x000fe2000780c0ff */
[C---:B------:R-:W-:Y:S01]  /*06d0*/  VIADD R8, R2.reuse, 0xffffffff ;  /* 0xffffffff02087836 */ /* 0x040fe20000000000 */
[----:B------:R-:W-:Y:S01]  /*06e0*/  ISETP.EQ.OR P1, PT, R3, RZ, !P1 ;  /* 0x000000ff0300720c */ /* 0x000fe20004f22670 */
[----:B0-----:R-:W-:Y:S01]  /*06f0*/  IMAD.MOV R23, RZ, RZ, -R12 ;  /* 0x000000ffff177224 */ /* 0x001fe200078e0a0c */
[----:B------:R-:W-:Y:S01]  /*0700*/  ISETP.LT.U32.AND P0, PT, R19, 0x4, !P0 ;  /* 0x000000041300780c */ /* 0x000fe20004701070 */
[----:B------:R-:W0:Y:S02]  /*0710*/  FENCE.VIEW.ASYNC.S ;  /* 0x00000000000073c6 */ /* 0x000e240000000000 */
[----:B0-----:R0:W1:Y:S01]  /*0720*/  @!UP0 SYNCS.EXCH.64 URZ, [UR6+0x70], UR4 ;  /* 0x00007004063f85b2 */ /* 0x0010620008000100 */
[----:B------:R-:W-:Y:S01]  /*0730*/  ISETP.EQ.AND P1, PT, R2, RZ, P1 ;  /* 0x000000ff0200720c */ /* 0x000fe20000f22270 */
[----:B--2---:R-:W-:Y:S01]  /*0740*/  IMAD R11, R9, R23, R4 ;  /* 0x00000017090b7224 */ /* 0x004fe200078e0204 */
[----:B------:R-:W-:-:S02]  /*0750*/  ISETP.GE.U32.AND P6, PT, R8, 0x2, PT ;  /* 0x000000020800780c */ /* 0x000fc40003fc6070 */
[----:B------:R-:W-:Y:S02]  /*0760*/  @P4 LEA.HI R0, R19, R19, RZ, 0x1 ;  /* 0x0000001313004211 */ /* 0x000fe400078f08ff */
[----:B------:R-:W-:Y:S02]  /*0770*/  SEL R18, RZ, 0x1, !P1 ;  /* 0x00000001ff127807 */ /* 0x000fe40004800000 */
[----:B------:R-:W-:Y:S02]  /*0780*/  @P4 SHF.R.S32.HI R0, RZ, 0x1, R0 ;  /* 0x00000001ff004819 */ /* 0x000fe40000011400 */
[----:B------:R-:W-:Y:S02]  /*0790*/  SEL R18, R18, 0x2, P6 ;  /* 0x0000000212127807 */ /* 0x000fe40003000000 */
[----:B------:R-:W-:Y:S02]  /*07a0*/  @P4 ISETP.NE.AND P5, PT, R0, R11, PT ;  /* 0x0000000b0000420c */ /* 0x000fe40003fa5270 */
[----:B------:R-:W-:Y:S01]  /*07b0*/  SEL R11, RZ, 0x1, !P0 ;  /* 0x00000001ff0b7807 */ /* 0x000fe20004000000 */
[----:B------:R0:W2:Y:S01]  /*07c0*/  @!UP1 SYNCS.EXCH.64 URZ, [UR6+0x78], UR4 ;  /* 0x00007804063f95b2 */ /* 0x0000a20008000100 */
[----:B------:R-:W-:Y:S01]  /*07d0*/  @P4 SEL R22, RZ, 0x1, P5 ;  /* 0x00000001ff164807 */ /* 0x000fe20002800000 */
[----:B------:R-:W-:Y:S01]  /*07e0*/  NOP ;  /* 0x0000000000007918 */ /* 0x000fe20000000000 */
[----:B------:R-:W-:-:S02]  /*07f0*/  LOP3.LUT R0, R95, 0x7f, RZ, 0xc0, !PT ;  /* 0x0000007f5f007812 */ /* 0x000fc400078ec0ff */
[----:B------:R-:W-:Y:S01]  /*0800*/  LOP3.LUT R22, R22, R11, RZ, 0xc0, !PT ;  /* 0x0000000b16167212 */ /* 0x000fe200078ec0ff */
[----:B01----:R-:W-:Y:S06]  /*0810*/  @!P2 BRA `(.L_x_3) ;  /* 0x000000000008a947 */ /* 0x003fec0003800000 */
[----:B--2-4-:R-:W-:Y:S01]  /*0820*/  UCGABAR_ARV ;  /* 0x00000000000079c7 */ /* 0x014fe20008000000 */
[----:B------:R-:W-:Y:S05]  /*0830*/  BRA `(.L_x_4) ;  /* 0x0000000000047947 */ /* 0x000fea0003800000 */
.L_x_3:
[----:B--2-4-:R-:W-:Y:S01]  /*0840*/  NOP ;  /* 0x0000000000007918 */ /* 0x014fe20000000000 */
.L_x_4:
[----:B------:R-:W0:Y:S01]  /*0850*/  LDC R2, c[0x0][0x65c] ;  /* 0x00019700ff027b82 */ /* 0x000e220000000800 */
[----:B------:R-:W-:Y:S02]  /*0860*/  IMAD.U32 R10, RZ, RZ, UR8 ;  /* 0x00000008ff0a7e24 */ /* 0x000fe4000f8e00ff */
[----:B------:R-:W-:Y:S01]  /*0870*/  IMAD.MOV.U32 R11, RZ, RZ, RZ ;  /* 0x000000ffff0b7224 */ /* 0x000fe200078e00ff */
[----:B0-----:R-:W-:-:S04]  /*0880*/  ISETP.NE.AND P1, PT, R2, 0x1, PT ;  /* 0x000000010200780c */ /* 0x001fc80003f25270 */
[----:B------:R-:W-:-:S09]  /*0890*/  P2R R5, PR, RZ, 0x2 ;  /* 0x00000002ff057803 */ /* 0x000fd20000000000 */
[----:B------:R-:W0:Y:S01]  /*08a0*/  @P1 LDC R17, c[0x0][0x10] ;  /* 0x00000400ff111b82 */ /* 0x000e220000000800 */
[----:B------:R-:W-:Y:S02]  /*08b0*/  @P1 IMAD.MOV.U32 R5, RZ, RZ, RZ ;  /* 0x000000ffff051224 */ /* 0x000fe400078e00ff */
[----:B------:R-:W-:-:S05]  /*08c0*/  @P1 IMAD.MOV.U32 R15, RZ, RZ, RZ ;  /* 0x000000ffff0f1224 */ /* 0x000fca00078e00ff */
[----:B------:R-:W1:Y:S01]  /*08d0*/  @!P1 LDC R13, c[0x0][0xc] ;  /* 0x00000300ff0d9b82 */ /* 0x000e620000000800 */
[----:B------:R-:W-:Y:S01]  /*08e0*/  ULDC UR4, c[0x0][0xc] ;  /* 0x0000030000047ab9 */ /* 0x000fe20000000800 */
[----:B------:R-:W-:Y:S01]  /*08f0*/  ULDC UR5, c[0x0][0x10] ;  /* 0x0000040000057ab9 */ /* 0x000fe20000000800 */
[----:B------:R-:W-:Y:S01]  /*0900*/  ULDC UR6, c[0x0][0x14] ;  /* 0x0000050000067ab9 */ /* 0x000fe20000000800 */
[----:B------:R-:W-:-:S04]  /*0910*/  UIMAD.WIDE.U32 UR4, UR4, UR5, URZ ;  /* 0x00000005040472a5 */ /* 0x000fc8000f8e003f */
[----:B------:R-:W-:Y:S02]  /*0920*/  UIMAD.WIDE.U32 UR36, UR4, UR6, URZ ;  /* 0x00000006042472a5 */ /* 0x000fe4000f8e003f */
[----:B------:R-:W-:-:S04]  /*0930*/  UIMAD UR42, UR5, UR6, URZ ;  /* 0x00000006052a72a4 */ /* 0x000fc8000f8e023f */
[----:B------:R-:W-:Y:S01]  /*0940*/  UIADD3 UR42, UR37, UR42, URZ ;  /* 0x0000002a252a7290 */ /* 0x000fe2000fffe03f */
[----:B0-----:R-:W-:-:S04]  /*0950*/  @P1 IMAD.WIDE.U32 R16, R17, UR8, R4 ;  /* 0x0000000811101c25 */ /* 0x001fc8000f8e0004 */
[----:B------:R-:W-:Y:S02]  /*0960*/  @P1 IMAD.IADD R17, R17, 0x1, R15 ;  /* 0x0000000111111824 */ /* 0x000fe400078e020f */
[----:B-1----:R-:W-:-:S04]  /*0970*/  @!P1 IMAD.WIDE.U32 R10, R4, R13, R10 ;  /* 0x0000000d040a9225 */ /* 0x002fc800078e000a */
[----:B------:R-:W-:Y:S02]  /*0980*/  @!P1 IMAD.MOV.U32 R16, RZ, RZ, R10 ;  /* 0x000000ffff109224 */ /* 0x000fe400078e000a */
[----:B------:R-:W-:Y:S01]  /*0990*/  @!P1 IMAD.MOV.U32 R17, RZ, RZ, R11 ;  /* 0x000000ffff119224 */ /* 0x000fe200078e000b */
[----:B------:R-:W-:Y:S06]  /*09a0*/  @!P2 BRA `(.L_x_5) ;  /* 0x00000000000ca947 */ /* 0x000fec0003800000 */
[----:B------:R-:W-:Y:S01]  /*09b0*/  UCGABAR_WAIT ;  /* 0x0000000000007dc7 */ /* 0x000fe20008000000 */
[----:B------:R-:W-:Y:S01]  /*09c0*/  CCTL.IVALL ;  /* 0x00000000ff00798f */ /* 0x000fe20002000000 */
[----:B------:R-:W-:Y:S05]  /*09d0*/  BRA `(.L_x_6) ;  /* 0x0000000000047947 */ /* 0x000fea0003800000 */
.L_x_5:
[----:B------:R-:W-:Y:S06]  /*09e0*/  BAR.SYNC.DEFER_BLOCKING 0x0 ;  /* 0x0000000000007b1d */ /* 0x000fec0000010000 */
.L_x_6:
[----:B------:R-:W-:Y:S05]  /*09f0*/  @!P3 BRA `(.L_x_7) ;  /* 0x0000005c00a8b947 */ /* 0x000fea0003800000 */
[----:B------:R-:W-:-:S13]  /*0a00*/  ISETP.GT.U32.AND P0, PT, R8, 0x1, PT ;  /* 0x000000010800780c */ /* 0x000fda0003f04070 */
[----:B------:R-:W-:Y:S05]  /*0a10*/  @P0 EXIT ;  /* 0x000000000000094d */ /* 0x000fea0003800000 */
[----:B------:R-:W-:Y:S01]  /*0a20*/  ULDC.64 UR4, c[0x0][0x650] ;  /* 0x0001940000047ab9 */ /* 0x000fe20000000a00 */
[----:B------:R-:W-:Y:S01]  /*0a30*/  PRMT R3, RZ, 0x7610, R3 ;  /* 0x00007610ff037816 */ /* 0x000fe20000000003 */
[----:B------:R-:W-:Y:S01]  /*0a40*/  IMAD.MOV.U32 R103, RZ, RZ, -0x1 ;  /* 0xffffffffff677424 */ /* 0x000fe200078e00ff */
[----:B------:R-:W-:Y:S01]  /*0a50*/  ISETP.GE.U32.AND P0, PT, R16, UR4, PT ;  /* 0x0000000410007c0c */ /* 0x000fe2000bf06070 */
[----:B------:R-:W-:Y:S02]  /*0a60*/  IMAD.MOV.U32 R100, RZ, RZ, -0x1 ;  /* 0xffffffffff647424 */ /* 0x000fe400078e00ff */
[----:B------:R-:W-:Y:S01]  /*0a70*/  IMAD.MOV.U32 R101, RZ, RZ, -0x1 ;  /* 0xffffffffff657424 */ /* 0x000fe200078e00ff */
[----:B------:R-:W-:-:S13]  /*0a80*/  ISETP.GE.U32.AND.EX P0, PT, R17, UR5, PT, P0 ;  /* 0x0000000511007c0c */ /* 0x000fda000bf06100 */
[----:B------:R-:W-:Y:S05]  /*0a90*/  @P0 BRA `(.L_x_8) ;  /* 0x0000000400280947 */ /* 0x000fea0003800000 */
[----:B------:R-:W0:Y:S01]  /*0aa0*/  LDC.64 R24, c[0x0][0x628] ;  /* 0x00018a00ff187b82 */ /* 0x000e220000000a00 */
[----:B------:R-:W-:Y:S02]  /*0ab0*/  IMAD.MOV.U32 R10, RZ, RZ, R16 ;  /* 0x000000ffff0a7224 */ /* 0x000fe400078e0010 */
[----:B------:R-:W-:-:S05]  /*0ac0*/  IMAD.MOV.U32 R11, RZ, RZ, R17 ;  /* 0x000000ffff0b7224 */ /* 0x000fca00078e0011 */
[----:B------:R-:W1:Y:S08]  /*0ad0*/  LDC R8, c[0x0][0x630] ;  /* 0x00018c00ff087b82 */ /* 0x000e700000000800 */
[----:B------:R-:W2:Y:S01]  /*0ae0*/  LDC.64 R26, c[0x0][0x620] ;  /* 0x00018800ff1a7b82 */ /* 0x000ea20000000a00 */
[----:B0-----:R-:W-:-:S04]  /*0af0*/  ISETP.NE.U32.AND P0, PT, R24, RZ, PT ;  /* 0x000000ff1800720c */ /* 0x001fc80003f05070 */
[----:B------:R-:W-:-:S13]  /*0b00*/  ISETP.NE.AND.EX P0, PT, R25, RZ, PT, P0 ;  /* 0x000000ff1900720c */ /* 0x000fda0003f05300 */
[----:B-12---:R-:W-:Y:S05]  /*0b10*/  @!P0 BRA `(.L_x_9) ;  /* 0x0000000000288947 */ /* 0x006fea0003800000 */
[----:B------:R-:W0:Y:S02]  /*0b20*/  LDC R3, c[0x0][0x634] ;  /* 0x00018d00ff037b82 */ /* 0x000e240000000800 */
[----:B0-----:R-:W-:-:S05]  /*0b30*/  IADD3 R3, P0, R16, R3, RZ ;  /* 0x0000000310037210 */ /* 0x001fca0007f1e0ff */
[----:B------:R-:W-:-:S04]  /*0b40*/  IMAD.X R21, RZ, RZ, R17, P0 ;  /* 0x000000ffff157224 */ /* 0x000fc800000e0611 */
[----:B------:R-:W-:-:S04]  /*0b50*/  IMAD.WIDE.U32 R10, R21, R24, RZ ;  /* 0x00000018150a7225 */ /* 0x000fc800078e00ff */
[----:B------:R-:W-:-:S04]  /*0b60*/  IMAD.WIDE.U32 R12, P0, R3, R25, R10 ;  /* 0x00000019030c7225 */ /* 0x000fc8000780000a */
[----:B------:R-:W-:-:S04]  /*0b70*/  IMAD.WIDE.U32 R10, R3, R24, RZ ;  /* 0x00000018030a7225 */ /* 0x000fc800078e00ff */
[----:B------:R-:W-:Y:S01]  /*0b80*/  IMAD.X R15, RZ, RZ, RZ, P0 ;  /* 0x000000ffff0f7224 */ /* 0x000fe200000e06ff */
[----:B------:R-:W-:Y:S01]  /*0b90*/  IADD3 RZ, P0, R11, R12, RZ ;  /* 0x0000000c0bff7210 */ /* 0x000fe20007f1e0ff */
[----:B------:R-:W-:-:S04]  /*0ba0*/  IMAD.MOV.U32 R14, RZ, RZ, R13 ;  /* 0x000000ffff0e7224 */ /* 0x000fc800078e000d */
[----:B------:R-:W-:-:S08]  /*0bb0*/  IMAD.WIDE.U32.X R10, R21, R25, R14, P0 ;  /* 0x00000019150a7225 */ /* 0x000fd000000e040e */
.L_x_9:
[----:B------:R-:W0:Y:S01]  /*0bc0*/  LDC.64 R30, c[0x0][0x640] ;  /* 0x00019000ff1e7b82 */ /* 0x000e220000000a00 */
[-CC-:B------:R-:W-:Y:S01]  /*0bd0*/  SHF.R.U64 R101, R10, R8.reuse, R11.reuse ;  /* 0x000000080a657219 */ /* 0x180fe2000000120b */
[----:B------:R-:W-:Y:S01]  /*0be0*/  IMAD R29, R9, R23, R4 ;  /* 0x00000017091d7224 */ /* 0x000fe200078e0204 */
[----:B------:R-:W-:Y:S01]  /*0bf0*/  SHF.R.U32.HI R3, RZ, R8, R11 ;  /* 0x00000008ff037219 */ /* 0x000fe2000001160b */
[----:B------:R-:W-:Y:S01]  /*0c00*/  IMAD.MOV.U32 R23, RZ, RZ, 0x1 ;  /* 0x00000001ff177424 */ /* 0x000fe200078e00ff */
[----:B------:R-:W-:-:S03]  /*0c10*/  IADD3 R5, P0, RZ, -R101, RZ ;  /* 0x80000065ff057210 */ /* 0x000fc60007f1e0ff */
[----:B------:R-:W1:Y:S02]  /*0c20*/  LDC R12, c[0x0][0x618] ;  /* 0x00018600ff0c7b82 */ /* 0x000e640000000800 */
[----:B------:R-:W-:Y:S02]  /*0c30*/  IMAD.X R3, RZ, RZ, ~R3, P0 ;  /* 0x000000ffff037224 */ /* 0x000fe400000e0e03 */
[----:B------:R-:W-:-:S04]  /*0c40*/  IMAD.WIDE.U32 R10, R5, R26, R16 ;  /* 0x0000001a050a7225 */ /* 0x000fc800078e0010 */
[----:B------:R-:W2:Y:S01]  /*0c50*/  LDC R20, c[0x0][0x608] ;  /* 0x00018200ff147b82 */ /* 0x000ea20000000800 */
[----:B------:R-:W-:Y:S02]  /*0c60*/  IMAD R8, R3, R26, RZ ;  /* 0x0000001a03087224 */ /* 0x000fe400078e02ff */
[----:B------:R-:W-:Y:S02]  /*0c70*/  IMAD.MOV.U32 R3, RZ, RZ, -0x1 ;  /* 0xffffffffff037424 */ /* 0x000fe400078e00ff */
[----:B------:R-:W-:-:S03]  /*0c80*/  IMAD R5, R5, R27, R8 ;  /* 0x0000001b05057224 */ /* 0x000fc600078e0208 */
[----:B------:R-:W3:Y:S01]  /*0c90*/  LDC R28, c[0x0][0x658] ;  /* 0x00019600ff1c7b82 */ /* 0x000ee20000000800 */
[----:B------:R-:W-:Y:S01]  /*0ca0*/  IMAD.IADD R5, R11, 0x1, R5 ;  /* 0x000000010b057824 */ /* 0x000fe200078e0205 */
[----:B0-----:R-:W-:-:S04]  /*0cb0*/  ISETP.NE.U32.AND P0, PT, R30, RZ, PT ;  /* 0x000000ff1e00720c */ /* 0x001fc80003f05070 */
[----:B------:R-:W-:Y:S02]  /*0cc0*/  ISETP.NE.AND.EX P0, PT, R31, RZ, PT, P0 ;  /* 0x000000ff1f00720c */ /* 0x000fe40003f05300 */
[----:B------:R-:W0:Y:S01]  /*0cd0*/  LDC R24, c[0x0][0x600] ;  /* 0x00018000ff187b82 */ /* 0x000e220000000800 */
[-CC-:B-1----:R-:W-:Y:S02]  /*0ce0*/  SHF.R.U64 R14, R10, R12.reuse, R5.reuse ;  /* 0x0000000c0a0e7219 */ /* 0x182fe40000001205 */
[----:B------:R-:W-:-:S05]  /*0cf0*/  SHF.R.U32.HI R5, RZ, R12, R5 ;  /* 0x0000000cff057219 */ /* 0x000fca0000011605 */
[----:B------:R-:W1:Y:S01]  /*0d00*/  LDC R15, c[0x0][0x648] ;  /* 0x00019200ff0f7b82 */ /* 0x000e620000000800 */
[-CC-:B--2---:R-:W-:Y:S02]  /*0d10*/  SHF.R.U64 R27, R14, R20.reuse, R5.reuse ;  /* 0x000000140e1b7219 */ /* 0x184fe40000001205 */
[----:B------:R-:W-:-:S05]  /*0d20*/  SHF.R.U32.HI R5, RZ, R20, R5 ;  /* 0x00000014ff057219 */ /* 0x000fca0000011605 */
[----:B------:R-:W2:Y:S01]  /*0d30*/  LDC R21, c[0x0][0x638] ;  /* 0x00018e00ff157b82 */ /* 0x000ea20000000800 */
[-CC-:B---3--:R-:W-:Y:S02]  /*0d40*/  SHF.R.U64 R20, R27, R28.reuse, R5.reuse ;  /* 0x0000001c1b147219 */ /* 0x188fe40000001205 */
[-C--:B------:R-:W-:Y:S02]  /*0d50*/  SHF.L.U32 R3, R3, R28.reuse, RZ ;  /* 0x0000001c03037219 */ /* 0x080fe400000006ff */
[----:B------:R-:W-:Y:S01]  /*0d60*/  SHF.R.U32.HI R5, RZ, R28, R5 ;  /* 0x0000001cff057219 */ /* 0x000fe20000011605 */
[----:B------:R-:W-:Y:S01]  /*0d70*/  IMAD.MOV.U32 R4, RZ, RZ, R20 ;  /* 0x000000ffff047224 */ /* 0x000fe200078e0014 */
[----:B------:R-:W-:Y:S01]  /*0d80*/  LOP3.LUT R12, RZ, R3, RZ, 0x33, !PT ;  /* 0x00000003ff0c7212 */ /* 0x000fe200078e33ff */
[----:B------:R-:W3:Y:S01]  /*0d90*/  LDC R25, c[0x0][0x610] ;  /* 0x00018400ff197b82 */ /* 0x000ee20000000800 */
[----:B------:R-:W-:Y:S05]  /*0da0*/  @!P0 BRA `(.L_x_10) ;  /* 0x0000000000288947 */ /* 0x000fea0003800000 */
[----:B------:R-:W4:Y:S02]  /*0db0*/  LDC R3, c[0x0][0x64c] ;  /* 0x00019300ff037b82 */ /* 0x000f240000000800 */
[----:B----4-:R-:W-:-:S05]  /*0dc0*/  IADD3 R3, P0, R20, R3, RZ ;  /* 0x0000000314037210 */ /* 0x010fca0007f1e0ff */
        /* <DEDUP_REMOVED lines=8> */
.L_x_10:
[----:B-1----:R-:W-:Y:S01]  /*0e50*/  SHF.R.U64 R4, R4, R15, R5 ;  /* 0x0000000f04047219 */ /* 0x002fe20000001205 */
[----:B0-----:R-:W-:Y:S01]  /*0e60*/  VIADD R5, R24, 0xffffffff ;  /* 0xffffffff18057836 */ /* 0x001fe20000000000 */
[----:B------:R-:W-:Y:S02]  /*0e70*/  SHF.L.U32 R3, R23, R28, RZ ;  /* 0x0000001c17037219 */ /* 0x000fe400000006ff */
[----:B------:R-:W-:Y:S01]  /*0e80*/  LOP3.LUT R12, R27, R12, RZ, 0xc0, !PT ;  /* 0x0000000c1b0c7212 */ /* 0x000fe200078ec0ff */
[----:B------:R-:W-:Y:S01]  /*0e90*/  IMAD.MOV R8, RZ, RZ, -R4 ;  /* 0x000000ffff087224 */ /* 0x000fe200078e0a04 */
[----:B------:R-:W-:Y:S02]  /*0ea0*/  SEL R6, R6, R29, !P1 ;  /* 0x0000001d06067207 */ /* 0x000fe40004800000 */
[----:B------:R-:W-:Y:S01]  /*0eb0*/  LOP3.LUT R5, R14, R5, RZ, 0xc0, !PT ;  /* 0x000000050e057212 */ /* 0x000fe200078ec0ff */
[----:B------:R-:W-:Y:S02]  /*0ec0*/  IMAD R9, R3, R4, R12 ;  /* 0x0000000403097224 */ /* 0x000fe400078e020c */
[----:B--2---:R-:W-:-:S02]  /*0ed0*/  IMAD R3, R8, R21, R20 ;  /* 0x0000001508037224 */ /* 0x004fc400078e0214 */
[----:B---3--:R-:W-:Y:S02]  /*0ee0*/  IMAD R6, R9, R25, R6 ;  /* 0x0000001909067224 */ /* 0x008fe400078e0206 */
[----:B------:R-:W-:Y:S02]  /*0ef0*/  IMAD R103, R3, R24, R5 ;  /* 0x0000001803677224 */ /* 0x000fe400078e0205 */
[----:B------:R-:W-:-:S03]  /*0f00*/  IMAD.MOV.U32 R4, RZ, RZ, 0x1 ;  /* 0x00000001ff047424 */ /* 0x000fc600078e00ff */
[----:B------:R-:W-:Y:S02]  /*0f10*/  SEL R100, R103, R6, !P1 ;  /* 0x0000000667647207 */ /* 0x000fe40004800000 */
[----:B------:R-:W-:Y:S02]  /*0f20*/  PRMT R3, R4, 0x7610, R3 ;  /* 0x0000761004037816 */ /* 0x000fe40000000003 */
[----:B------:R-:W-:-:S07]  /*0f30*/  SEL R103, R6, R103, !P1 ;  /* 0x0000006706677207 */ /* 0x000fce0004800000 */
.L_x_8:
[----:B------:R-:W-:-:S08]  /*0f40*/  NOP ;  /* 0x0000000000007918 */ /* 0x000fd00000000000 */
[----:B------:R-:W0:Y:S02]  /*0f50*/  USETMAXREG.TRY_ALLOC.CTAPOOL UP0, 0xe8 ;  /* 0x000000e8000079c8 */ /* 0x000e240008000600 */
[----:B0-----:R-:W-:-:S13]  /*0f60*/  PLOP3.LUT P0, PT, PT, PT, UP0, 0x80, 0x0 ;  /* 0x000000000000781c */ /* 0x001fda0003f0f008 */
[----:B------:R-:W-:Y:S05]  /*0f70*/  @!P0 BRA `(.L_x_8) ;  /* 0xfffffffc00f08947 */ /* 0x000fea000383ffff */
[----:B------:R-:W-:Y:S01]  /*0f80*/  ULDC.64 UR4, c[0x0][0x598] ;  /* 0x0001660000047ab9 */ /* 0x000fe20000000a00 */
[----:B------:R-:W-:Y:S01]  /*0f90*/  ULDC.64 UR38, c[0x0][0x208] ;  /* 0x0000820000267ab9 */ /* 0x000fe20000000a00 */
[----:B------:R-:W-:-:S04]  /*0fa0*/  ISETP.NE.U32.AND P0, PT, RZ, UR4, PT ;  /* 0x00000004ff007c0c */ /* 0x000fc8000bf05070 */
[----:B------:R-:W-:-:S13]  /*0fb0*/  ISETP.NE.AND.EX P0, PT, RZ, UR5, PT, P0 ;  /* 0x00000005ff007c0c */ /* 0x000fda000bf05300 */
[----:B------:R-:W-:Y:S05]  /*0fc0*/  @!P0 BRA `(.L_x_11) ;  /* 0x00000000001c8947 */ /* 0x000fea0003800000 */
[----:B------:R-:W0:Y:S02]  /*0fd0*/  LDC.64 R4, c[0x0][0x598] ;  /* 0x00016600ff047b82 */ /* 0x000e240000000a00 */
[----:B0-----:R-:W2:Y:S02]  /*0fe0*/  LDG.E.64 R4, desc[UR38][R4.64] ;  /* 0x0000002604047981 */ /* 0x001ea4000c1e1b00 */
[----:B--2---:R-:W-:-:S04]  /*0ff0*/  ISETP.NE.U32.AND P0, PT, R4, RZ, PT ;  /* 0x000000ff0400720c */ /* 0x004fc80003f05070 */
[----:B------:R-:W-:-:S13]  /*1000*/  ISETP.NE.AND.EX P0, PT, R5, RZ, PT, P0 ;  /* 0x000000ff0500720c */ /* 0x000fda0003f05300 */
[----:B------:R-:W-:Y:S05]  /*1010*/  @!P0 BRA `(.L_x_11) ;  /* 0x0000000000088947 */ /* 0x000fea0003800000 */
[----:B------:R0:W5:Y:S01]  /*1020*/  LD.E R23, desc[UR38][R4.64] ;  /* 0x0000002604177980 */ /* 0x000162000c101900 */
[----:B------:R-:W-:Y:S05]  /*1030*/  BRA `(.L_x_12) ;  /* 0x0000000000247947 */ /* 0x000fea0003800000 */
.L_x_11:
[----:B------:R-:W-:Y:S02]  /*1040*/  ULDC.64 UR4, c[0x0][0x588] ;  /* 0x0001620000047ab9 */ /* 0x000fe40000000a00 */
[----:B------:R-:W-:-:S04]  /*1050*/  ISETP.NE.U32.AND P0, PT, RZ, UR4, PT ;  /* 0x00000004ff007c0c */ /* 0x000fc8000bf05070 */
[----:B------:R-:W-:-:S13]  /*1060*/  ISETP.NE.AND.EX P0, PT, RZ, UR5, PT, P0 ;  /* 0x00000005ff007c0c */ /* 0x000fda000bf05300 */
[----:B------:R-:W-:Y:S05]  /*1070*/  @!P0 BRA `(.L_x_13) ;  /* 0x00000000000c8947 */ /* 0x000fea0003800000 */
[----:B------:R-:W0:Y:S02]  /*1080*/  LDC.64 R4, c[0x0][0x588] ;  /* 0x00016200ff047b82 */ /* 0x000e240000000a00 */
[----:B0-----:R1:W5:Y:S01]  /*1090*/  LDG.E R23, desc[UR38][R4.64] ;  /* 0x0000002604177981 */ /* 0x001362000c1e1900 */
[----:B------:R-:W-:Y:S05]  /*10a0*/  BRA `(.L_x_12) ;  /* 0x0000000000087947 */ /* 0x000fea0003800000 */
.L_x_13:
[----:B------:R-:W-:Y:S02]  /*10b0*/  ULDC UR4, c[0x0][0x580] ;  /* 0x0001600000047ab9 */ /* 0x000fe40000000800 */
[----:B------:R-:W-:-:S07]  /*10c0*/  IMAD.U32 R23, RZ, RZ, UR4 ;  /* 0x00000004ff177e24 */ /* 0x000fce000f8e00ff */
.L_x_12:
[----:B------:R-:W-:Y:S02]  /*10d0*/  ULDC.64 UR4, c[0x0][0x5a0] ;  /* 0x0001680000047ab9 */ /* 0x000fe40000000a00 */
[----:B------:R-:W-:-:S04]  /*10e0*/  ISETP.NE.U32.AND P0, PT, RZ, UR4, PT ;  /* 0x00000004ff007c0c */ /* 0x000fc8000bf05070 */
[----:B------:R-:W-:-:S13]  /*10f0*/  ISETP.NE.AND.EX P0, PT, RZ, UR5, PT, P0 ;  /* 0x00000005ff007c0c */ /* 0x000fda000bf05300 */
[----:B------:R-:W-:Y:S05]  /*1100*/  @!P0 BRA `(.L_x_14) ;  /* 0x00000000001c8947 */ /* 0x000fea0003800000 */
[----:B01----:R-:W0:Y:S02]  /*1110*/  LDC.64 R4, c[0x0][0x5a0] ;  /* 0x00016800ff047b82 */ /* 0x003e240000000a00 */
[----:B0-----:R-:W2:Y:S02]  /*1120*/  LDG.E.64 R4, desc[UR38][R4.64] ;  /* 0x0000002604047981 */ /* 0x001ea4000c1e1b00 */
[----:B--2---:R-:W-:-:S04]  /*1130*/  ISETP.NE.U32.AND P0, PT, R4, RZ, PT ;  /* 0x000000ff0400720c */ /* 0x004fc80003f05070 */
[----:B------:R-:W-:-:S13]  /*1140*/  ISETP.NE.AND.EX P0, PT, R5, RZ, PT, P0 ;  /* 0x000000ff0500720c */ /* 0x000fda0003f05300 */
[----:B------:R-:W-:Y:S05]  /*1150*/  @!P0 BRA `(.L_x_14) ;  /* 0x0000000000088947 */ /* 0x000fea0003800000 */
[----:B------:R0:W5:Y:S01]  /*1160*/  LD.E R90, desc[UR38][R4.64] ;  /* 0x00000026045a7980 */ /* 0x000162000c101900 */
[----:B------:R-:W-:Y:S05]  /*1170*/  BRA `(.L_x_15) ;  /* 0x0000000000247947 */ /* 0x000fea0003800000 */
.L_x_14:
[----:B------:R-:W-:Y:S02]  /*1180*/  ULDC.64 UR4, c[0x0][0x590] ;  /* 0x0001640000047ab9 */ /* 0x000fe40000000a00 */
[----:B------:R-:W-:-:S04]  /*1190*/  ISETP.NE.U32.AND P0, PT, RZ, UR4, PT ;  /* 0x00000004ff007c0c */ /* 0x000fc8000bf05070 */
[----:B------:R-:W-:-:S13]  /*11a0*/  ISETP.NE.AND.EX P0, PT, RZ, UR5, PT, P0 ;  /* 0x00000005ff007c0c */ /* 0x000fda000bf05300 */
[----:B------:R-:W-:Y:S05]  /*11b0*/  @!P0 BRA `(.L_x_16) ;  /* 0x00000000000c8947 */ /* 0x000fea0003800000 */
[----:B------:R-:W2:Y:S02]  /*11c0*/  LDC.64 R90, c[0x0][0x590] ;  /* 0x00016400ff5a7b82 */ /* 0x000ea40000000a00 */
[----:B--2---:R2:W5:Y:S01]  /*11d0*/  LDG.E R90, desc[UR38][R90.64] ;  /* 0x000000265a5a7981 */ /* 0x004562000c1e1900 */
[----:B------:R-:W-:Y:S05]  /*11e0*/  BRA `(.L_x_15) ;  /* 0x0000000000087947 */ /* 0x000fea0003800000 */
.L_x_16:
[----:B------:R-:W-:Y:S02]  /*11f0*/  ULDC UR4, c[0x0][0x584] ;  /* 0x0001610000047ab9 */ /* 0x000fe40000000800 */
[----:B------:R-:W-:-:S07]  /*1200*/  IMAD.U32 R90, RZ, RZ, UR4 ;  /* 0x00000004ff5a7e24 */ /* 0x000fce000f8e00ff */
.L_x_15:
[----:B------:R-:W-:-:S13]  /*1210*/  LOP3.LUT P0, RZ, R3, 0xff, RZ, 0xc0, !PT ;  /* 0x000000ff03ff7812 */ /* 0x000fda000780c0ff */
[----:B------:R-:W-:Y:S05]  /*1220*/  @!P0 EXIT ;  /* 0x000000000000894d */ /* 0x000fea0003800000 */
[----:B------:R-:W3:Y:S01]  /*1230*/  LDC R93, c[0x0][0x658] ;  /* 0x00019600ff5d7b82 */ /* 0x000ee20000000800 */
[----:B------:R-:W-:Y:S01]  /*1240*/  LOP3.LUT R7, R7, 0x1, RZ, 0xc0, !PT ;  /* 0x0000000107077812 */ /* 0x000fe200078ec0ff */
[----:B------:R-:W-:Y:S01]  /*1250*/  ULDC.64 UR6, c[0x0][0x288] ;  /* 0x0000a20000067ab9 */ /* 0x000fe20000000a00 */
[----:B------:R-:W-:Y:S01]  /*1260*/  SHF.R.U32.HI R3, RZ, 0x2, R95 ;  /* 0x00000002ff037819 */ /* 0x000fe2000001165f */
[----:B------:R-:W-:Y:S01]  /*1270*/  UIADD3 UR4, UR7, 0x3f, URZ ;  /* 0x0000003f07047890 */ /* 0x000fe2000fffe03f */
[----:B------:R-:W-:Y:S01]  /*1280*/  SHF.R.U32.HI R0, RZ, 0x1, R0 ;  /* 0x00000001ff007819 */ /* 0x000fe20000011600 */
[----:B------:R-:W-:Y:S01]  /*1290*/  IMAD.SHL.U32 R88, R7, 0x40, RZ ;  /* 0x0000004007587824 */ /* 0x000fe200078e00ff */
[----:B------:R-:W-:Y:S01]  /*12a0*/  LOP3.LUT R3, R3, 0x7, RZ, 0xc0, !PT ;  /* 0x0000000703037812 */ /* 0x000fe200078ec0ff */
[----:B------:R-:W4:Y:S01]  /*12b0*/  LDC.64 R8, c[0x0][0x5c8] ;  /* 0x00017200ff087b82 */ /* 0x000f220000000a00 */
[----:B------:R-:W-:Y:S01]  /*12c0*/  USHF.R.S32.HI UR5, URZ, 0x1f, UR4 ;  /* 0x0000001f3f057899 */ /* 0x000fe20008011404 */
[----:B------:R-:W-:Y:S01]  /*12d0*/  LOP3.LUT R0, R0, 0x30, RZ, 0xc0, !PT ;  /* 0x0000003000007812 */ /* 0x000fe200078ec0ff */
[----:B------:R-:W-:Y:S01]  /*12e0*/  IMAD.MOV.U32 R6, RZ, RZ, 0x1 ;  /* 0x00000001ff067424 */ /* 0x000fe200078e00ff */
[--C-:B------:R-:W-:Y:S01]  /*12f0*/  LOP3.LUT R88, R88, 0x40, R3.reuse, 0xe2, !PT ;  /* 0x0000004058587812 */ /* 0x100fe200078ee203 */
[----:B------:R-:W-:Y:S01]  /*1300*/  ULEA.HI UR5, UR5, UR4, URZ, 0x6 ;  /* 0x0000000405057291 */ /* 0x000fe2000f8f303f */
[-C--:B01----:R-:W-:Y:S01]  /*1310*/  IADD3 R4, RZ, -R0.reuse, -R3 ;  /* 0x80000000ff047210 */ /* 0x083fe20007ffe803 */
[----:B------:R-:W-:Y:S01]  /*1320*/  IMAD.U32 R5, RZ, RZ, UR6 ;  /* 0x00000006ff057e24 */ /* 0x000fe2000f8e00ff */
[----:B------:R-:W0:Y:S01]  /*1330*/  LDC R97, c[0x0][0x600] ;  /* 0x00018000ff617b82 */ /* 0x000e220000000800 */
[----:B------:R-:W-:Y:S01]  /*1340*/  LOP3.LUT R88, R88, R0, RZ, 0xfc, !PT ;  /* 0x0000000058587212 */ /* 0x000fe200078efcff */
[----:B------:R-:W-:Y:S01]  /*1350*/  IMAD.MOV.U32 R0, RZ, RZ, -0x1 ;  /* 0xffffffffff007424 */ /* 0x000fe200078e00ff */
[----:B------:R-:W-:Y:S01]  /*1360*/  USHF.R.S32.HI UR43, URZ, 0x6, UR5 ;  /* 0x000000063f2b7899 */ /* 0x000fe20008011405 */
[----:B------:R-:W-:Y:S01]  /*1370*/  LOP3.LUT R94, R95, 0x3, RZ, 0xc0, !PT ;  /* 0x000000035f5e7812 */ /* 0x000fe200078ec0ff */
[----:B------:R-:W-:Y:S01]  /*1380*/  IMAD R4, R7, -0x40, R4 ;  /* 0xffffffc007047824 */ /* 0x000fe200078e0204 */
[C---:B------:R-:W-:Y:S01]  /*1390*/  LOP3.LUT R96, R95.reuse, 0x80, RZ, 0xc0, !PT ;  /* 0x000000805f607812 */ /* 0x040fe200078ec0ff */
[----:B------:R-:W-:Y:S01]  /*13a0*/  UISETP.LT.AND UP0, UPT, UR43, 0x1, UPT ;  /* 0x000000012b00788c */ /* 0x000fe2000bf01270 */
[-C--:B---3--:R-:W-:Y:S01]  /*13b0*/  SHF.L.U32 R0, R0, R93.reuse, RZ ;  /* 0x0000005d00007219 */ /* 0x088fe200000006ff */
[----:B------:R-:W-:Y:S01]  /*13c0*/  ULDC UR4, c[0x0][0x284] ;  /* 0x0000a10000047ab9 */ /* 0x000fe20000000800 */
[----:B------:R-:W-:Y:S01]  /*13d0*/  IMAD R94, R94, -0x2, R5 ;  /* 0xfffffffe5e5e7824 */ /* 0x000fe200078e0205 */
[----:B------:R-:W-:Y:S01]  /*13e0*/  USEL UR44, UR43, 0x1, UP0 ;  /* 0x000000012b2c7887 */ /* 0x000fe20008000000 */
[----:B------:R-:W-:Y:S01]  /*13f0*/  SHF.L.U32 R93, R6, R93, RZ ;  /* 0x0000005d065d7219 */ /* 0x000fe200000006ff */
[----:B------:R-:W-:Y:S01]  /*1400*/  IMAD.SHL.U32 R95, R95, 0x2, RZ ;  /* 0x000000025f5f7824 */ /* 0x000fe200078e00ff */
[----:B------:R-:W-:Y:S01]  /*1410*/  LOP3.LUT R102, R18, 0x1, RZ, 0xfc, !PT ;  /* 0x0000000112667812 */ /* 0x000fe200078efcff */
[----:B------:R-:W-:Y:S01]  /*1420*/  VIADD R99, R4, UR4 ;  /* 0x0000000404637c36 */ /* 0x000fe20008000000 */
[C---:B----4-:R-:W-:Y:S01]  /*1430*/  SHF.L.U64.HI R92, R8.reuse, 0x3, R9 ;  /* 0x00000003085c7819 */ /* 0x050fe20000010209 */
[----:B--2---:R-:W-:Y:S01]  /*1440*/  IMAD.SHL.U32 R91, R8, 0x8, RZ ;  /* 0x00000008085b7824 */ /* 0x004fe200078e00ff */
[----:B------:R-:W-:Y:S01]  /*1450*/  SHF.R.U32.HI R96, RZ, 0x7, R96 ;  /* 0x00000007ff607819 */ /* 0x000fe20000011660 */
[----:B------:R-:W-:Y:S01]  /*1460*/  IMAD.MOV.U32 R89, RZ, RZ, RZ ;  /* 0x000000ffff597224 */ /* 0x000fe200078e00ff */
[----:B------:R-:W-:Y:S01]  /*1470*/  LOP3.LUT R98, RZ, R0, RZ, 0x33, !PT ;  /* 0x00000000ff627212 */ /* 0x000fe200078e33ff */
[----:B------:R-:W-:Y:S01]  /*1480*/  UIADD3 UR44, UR43, -UR44, URZ ;  /* 0x8000002c2b2c7290 */ /* 0x000fe2000fffe03f */
[----:B------:R-:W-:Y:S01]  /*1490*/  UMOV UR40, URZ ;  /* 0x0000003f00287c82 */ /* 0x000fe20008000000 */
[----:B0-----:R-:W-:Y:S01]  /*14a0*/  VIADD R97, R97, 0xffffffff ;  /* 0xffffffff61617836 */ /* 0x001fe20000000000 */
[----:B------:R-:W-:-:S09]  /*14b0*/  UMOV UR41, URZ ;  /* 0x0000003f00297c82 */ /* 0x000fd20008000000 */
.L_x_162:
[----:B0-----:R-:W0:Y:S01]  /*14c0*/  SHFL.IDX PT, R0, R96, RZ, 0x1f ;  /* 0x00001fff60007589 */ /* 0x001e2200000e0000 */
[----:B-1----:R-:W1:Y:S01]  /*14d0*/  S2UR UR7, SR_CgaCtaId ;  /* 0x00000000000779c3 */ /* 0x002e620000008800 */
[----:B------:R-:W-:Y:S01]  /*14e0*/  UMOV UR6, 0x400 ;  /* 0x0000040000067882 */ /* 0x000fe20000000000 */
[----:B0-----:R-:W-:Y:S01]  /*14f0*/  R2UR UR4, R0 ;  /* 0x00000000000472ca */ /* 0x001fe200000e0000 */
[----:B-1----:R-:W-:-:S12]  /*1500*/  ULEA UR6, UR7, UR6, 0x18 ;  /* 0x0000000607067291 */ /* 0x002fd8000f8ec03f */
[----:B------:R-:W-:-:S04]  /*1510*/  ULEA.HI UR5, UR4, UR4, URZ, 0x1 ;  /* 0x0000000404057291 */ /* 0x000fc8000f8f083f */
[----:B------:R-:W-:-:S04]  /*1520*/  ULOP3.LUT UR5, UR5, 0x7fffe, URZ, 0xc0, !UPT ;  /* 0x0007fffe05057892 */ /* 0x000fc8000f8ec03f */
[----:B------:R-:W-:-:S03]  /*1530*/  UIADD3 UR5, UR4, -UR5, URZ ;  /* 0x8000000504057290 */ /* 0x000fc6000fffe03f */
[----:B------:R-:W-:Y:S01]  /*1540*/  ULDC UR4, c[0x0][0x28c] ;  /* 0x0000a30000047ab9 */ /* 0x000fe20000000800 */
[----:B------:R-:W-:Y:S01]  /*1550*/  ULEA UR5, UR5, UR6, 0xd ;  /* 0x0000000605057291 */ /* 0x000fe2000f8e683f */
[----:B------:R-:W-:-:S03]  /*1560*/  ISETP.LT.AND P0, PT, RZ, UR4, PT ;  /* 0x00000004ff007c0c */ /* 0x000fc6000bf01270 */
[----:B------:R-:W-:-:S04]  /*1570*/  UIADD3 UR5, UR5, 0x180, URZ ;  /* 0x0000018005057890 */ /* 0x000fc8000fffe03f */
[----:B------:R-:W-:-:S04]  /*1580*/  USHF.R.U32.HI UR5, URZ, 0x4, UR5 ;  /* 0x000000043f057899 */ /* 0x000fc80008011605 */
[----:B------:R-:W-:-:S04]  /*1590*/  ULOP3.LUT UR5, UR5, 0x3fff, URZ, 0xc0, !UPT ;  /* 0x00003fff05057892 */ /* 0x000fc8000f8ec03f */
[----:B------:R-:W-:Y:S01]  /*15a0*/  ULOP3.LUT UR45, UR5, 0x10000, URZ, 0xfc, !UPT ;  /* 0x00010000052d7892 */ /* 0x000fe2000f8efc3f */
[----:B--2345:R-:W-:Y:S11]  /*15b0*/  @P0 BRA `(.L_x_17) ;  /* 0x0000000000400947 */ /* 0x03cff60003800000 */
[----:B------:R-:W-:Y:S01]  /*15c0*/  MOV R0, 0x0 ;  /* 0x0000000000007802 */ /* 0x000fe20000000f00 */
[----:B------:R-:W-:Y:S01]  /*15d0*/  ULDC.64 UR4, c[0x4][0x68] ;  /* 0x01001a0000047ab9 */ /* 0x000fe20000000a00 */
[----:B------:R-:W-:Y:S01]  /*15e0*/  ULDC.64 UR6, c[0x4][0x8] ;  /* 0x0100020000067ab9 */ /* 0x000fe20000000a00 */
[----:B------:R-:W-:Y:S01]  /*15f0*/  IMAD.U32 R4, RZ, RZ, UR4 ;  /* 0x00000004ff047e24 */ /* 0x000fe2000f8e00ff */
[----:B------:R0:W1:Y:S01]  /*1600*/  LDC.64 R14, c[0x4][R0] ;  /* 0x01000000000e7b82 */ /* 0x0000620000000a00 */
[----:B------:R-:W-:Y:S01]  /*1610*/  IMAD.U32 R5, RZ, RZ, UR5 ;  /* 0x00000005ff057e24 */ /* 0x000fe2000f8e00ff */
[----:B------:R-:W-:Y:S01]  /*1620*/  ULDC.64 UR4, c[0x4][0x70] ;  /* 0x01001c0000047ab9 */ /* 0x000fe20000000a00 */
[----:B------:R-:W-:Y:S02]  /*1630*/  IMAD.U32 R10, RZ, RZ, UR6 ;  /* 0x00000006ff0a7e24 */ /* 0x000fe4000f8e00ff */
[----:B------:R-:W-:Y:S02]  /*1640*/  IMAD.U32 R6, RZ, RZ, UR4 ;  /* 0x00000004ff067e24 */ /* 0x000fe4000f8e00ff */
[----:B------:R-:W-:-:S02]  /*1650*/  IMAD.U32 R7, RZ, RZ, UR5 ;  /* 0x00000005ff077e24 */ /* 0x000fc4000f8e00ff */
[----:B------:R-:W-:Y:S02]  /*1660*/  IMAD.U32 R11, RZ, RZ, UR7 ;  /* 0x00000007ff0b7e24 */ /* 0x000fe4000f8e00ff */
[----:B------:R-:W-:Y:S02]  /*1670*/  IMAD.MOV.U32 R8, RZ, RZ, 0x1e1 ;  /* 0x000001e1ff087424 */ /* 0x000fe400078e00ff */
[----:B------:R-:W-:Y:S02]  /*1680*/  IMAD.MOV.U32 R12, RZ, RZ, 0x1 ;  /* 0x00000001ff0c7424 */ /* 0x000fe400078e00ff */
[----:B0-----:R-:W-:-:S07]  /*1690*/  IMAD.MOV.U32 R13, RZ, RZ, RZ ;  /* 0x000000ffff0d7224 */ /* 0x001fce00078e00ff */
[----:B------:R-:W-:-:S07]  /*16a0*/  LEPC R20, `(.L_x_17) ;  /* 0x000000001014794e */ /* 0x000fce0000000000 */
[----:B-1---5:R-:W-:Y:S05]  /*16b0*/  CALL.ABS.NOINC R14 ;  /* 0x000000000e007343 */ /* 0x022fea0003c00000 */
.L_x_17:
[----:B------:R-:W-:-:S13]  /*16c0*/  ISETP.NE.AND P0, PT, R102, 0x3, PT ;  /* 0x000000036600780c */ /* 0x000fda0003f05270 */
[----:B------:R-:W-:Y:S05]  /*16d0*/  @!P0 BRA `(.L_x_18) ;  /* 0x0000000000048947 */ /* 0x000fea0003800000 */
[----:B------:R-:W-:Y:S01]  /*16e0*/  BPT.TRAP 0x1 ;  /* 0x000000040000795c */ /* 0x000fe20000300000 */
.L_x_18:
[----:B------:R-:W0:Y:S01]  /*16f0*/  S2UR UR5, SR_CgaCtaId ;  /* 0x00000000000579c3 */ /* 0x000e220000008800 */
[----:B------:R-:W-:Y:S01]  /*1700*/  UMOV UR4, 0x400 ;  /* 0x0000040000047882 */ /* 0x000fe20000000000 */
[----:B------:R-:W-:Y:S02]  /*1710*/  IMAD.U32 R0, RZ, RZ, UR40 ;  /* 0x00000028ff007e24 */ /* 0x000fe4000f8e00ff */
[----:B------:R-:W-:-:S03]  /*1720*/  IMAD.U32 R3, RZ, RZ, UR41 ;  /* 0x00000029ff037e24 */ /* 0x000fc6000f8e00ff */
[----:B------:R-:W-:Y:S01]  /*1730*/  SHF.L.U32 R0, R0, 0x1f, RZ ;  /* 0x0000001f00007819 */ /* 0x000fe200000006ff */
[----:B0-----:R-:W-:-:S06]  /*1740*/  ULEA UR4, UR5, UR4, 0x18 ;  /* 0x0000000405047291 */ /* 0x001fcc000f8ec03f */
[----:B------:R-:W-:-:S04]  /*1750*/  IMAD.U32 R6, RZ, RZ, UR4 ;  /* 0x00000004ff067e24 */ /* 0x000fc8000f8e00ff */
[----:B------:R-:W-:-:S04]  /*1760*/  IMAD R3, R3, 0x8, R6 ;  /* 0x0000000803037824 */ /* 0x000fc800078e0206 */
[----:B------:R0:W1:Y:S01]  /*1770*/  SYNCS.PHASECHK.TRANS64.TRYWAIT P1, [R3+URZ], R0 ;  /* 0x00000000030075a7 */ /* 0x000062000802017f */
[----:B------:R-:W-:Y:S05]  /*1780*/  @!P0 BRA `(.L_x_19) ;  /* 0x0000000000048947 */ /* 0x000fea0003800000 */
[----:B------:R-:W-:Y:S01]  /*1790*/  BPT.TRAP 0x1 ;  /* 0x000000040000795c */ /* 0x000fe20000300000 */
.L_x_19:
[----:B------:R-:W-:-:S05]  /*17a0*/  IMAD.U32 R4, RZ, RZ, UR44 ;  /* 0x0000002cff047e24 */ /* 0x000fca000f8e00ff */
[----:B------:R-:W-:Y:S01]  /*17b0*/  ISETP.GE.AND P2, PT, R4, 0x1, PT ;  /* 0x000000010400780c */ /* 0x000fe20003f46270 */
[----:B-1----:R-:W-:-:S12]  /*17c0*/  @P1 BRA `(.L_x_20) ;  /* 0x0000000000081947 */ /* 0x002fd80003800000 */
[----:B------:R-:W1:Y:S02]  /*17d0*/  SYNCS.PHASECHK.TRANS64.TRYWAIT P1, [R3+URZ], R0 ;  /* 0x00000000030075a7 */ /* 0x000e64000802017f */
[----:B-1----:R-:W-:Y:S05]  /*17e0*/  @!P1 BRA `(.L_x_21) ;  /* 0x0000006800009947 */ /* 0x002fea0003800000 */
.L_x_20:
[----:B------:R-:W-:Y:S05]  /*17f0*/  WARPSYNC.ALL ;  /* 0x0000000000007948 */ /* 0x000fea0003800000 */
[----:B------:R-:W-:Y:S01]  /*1800*/  R2UR UR4, R6 ;  /* 0x00000000060472ca */ /* 0x000fe200000e0000 */
[----:B------:R-:W-:Y:S01]  /*1810*/  ULEA UR5, UR41, UR45, 0xa ;  /* 0x0000002d29057291 */ /* 0x000fe2000f8e503f */
[----:B------:R-:W-:Y:S01]  /*1820*/  WARPGROUP.ARRIVE ;  /* 0x00000000000079c5 */ /* 0x000fe20000000000 */
[----:B------:R-:W-:Y:S01]  /*1830*/  UMOV UR9, 0x40000040 ;  /* 0x4000004000097882 */ /* 0x000fe20000000000 */
[----:B------:R-:W-:-:S04]  /*1840*/  UMOV UR11, 0x40000040 ;  /* 0x40000040000b7882 */ /* 0x000fc80000000000 */
[----:B------:R-:W-:-:S05]  /*1850*/  UMOV UR8, UR5 ;  /* 0x0000000500087c82 */ /* 0x000fca0008000000 */
[----:B------:R-:W-:-:S04]  /*1860*/  UIADD3 UR4, UR4, 0x18180, URZ ;  /* 0x0001818004047890 */ /* 0x000fc8000fffe03f */
[----:B------:R-:W-:-:S04]  /*1870*/  USHF.R.U32.HI UR4, URZ, 0x4, UR4 ;  /* 0x000000043f047899 */ /* 0x000fc80008011604 */
[----:B------:R-:W-:-:S04]  /*1880*/  ULOP3.LUT UR4, UR4, 0x3fff, URZ, 0xc0, !UPT ;  /* 0x00003fff04047892 */ /* 0x000fc8000f8ec03f */
[----:B------:R-:W-:-:S04]  /*1890*/  ULOP3.LUT UR4, UR4, 0x10000, URZ, 0xfc, !UPT ;  /* 0x0001000004047892 */ /* 0x000fc8000f8efc3f */
[----:B------:R-:W-:-:S07]  /*18a0*/  ULEA UR6, UR41, UR4, 0xa ;  /* 0x0000000429067291 */ /* 0x000fce000f8e503f */
[----:B------:R-:W-:Y:S02]  /*18b0*/  UMOV UR10, UR6 ;  /* 0x00000006000a7c82 */ /* 0x000fe40008000000 */
[----:B------:R-:W-:Y:S01]  /*18c0*/  HGMMA.64x128x16.F32 R24, gdesc[UR8], RZ, !UPT, gsb0 ;  /* 0x01e00000081879f0 */ /* 0x000fe2000c0008ff */
[----:B------:R-:W-:Y:S02]  /*18d0*/  UIADD3 UR8, UR5, 0x2, URZ ;  /* 0x0000000205087890 */ /* 0x000fe4000fffe03f */
[----:B------:R-:W-:Y:S01]  /*18e0*/  UIADD3 UR10, UR6, 0x2, URZ ;  /* 0x00000002060a7890 */ /* 0x000fe2000fffe03f */
[----:B------:R-:W-:Y:S01]  /*18f0*/  UMOV UR9, 0x40000040 ;  /* 0x4000004000097882 */ /* 0x000fe20000000000 */
[----:B------:R-:W-:Y:S01]  /*1900*/  UMOV UR11, 0x40000040 ;  /* 0x40000040000b7882 */ /* 0x000fe20000000000 */
[----:B------:R-:W-:Y:S02]  /*1910*/  WARPGROUP.DEPBAR.LE gsb0, 0x0 ;  /* 0x00008000000079c5 */ /* 0x000fe40000010000 */
[----:B------:R-:W-:-:S06]  /*1920*/  WARPGROUP.ARRIVE ;  /* 0x00000000000079c5 */ /* 0x000fcc0000000000 */
[----:B------:R-:W-:Y:S01]  /*1930*/  HGMMA.64x128x16.F32 R24, gdesc[UR8], R24, gsb0 ;  /* 0x01e00000081879f0 */ /* 0x000fe20008000818 */
        /* <DEDUP_REMOVED lines=13> */
[----:B------:R-:W-:Y:S03]  /*1a10*/  HGMMA.64x128x16.F32 R24, gdesc[UR8], R24, gsb0 ;  /* 0x01e00000081879f0 */ /* 0x000fe60008000818 */
[----:B------:R-:W-:Y:S02]  /*1a20*/  WARPGROUP.DEPBAR.LE gsb0, 0x0 ;  /* 0x00008000000079c5 */ /* 0x000fe40000010000 */
[----:B------:R-:W-:Y:S05]  /*1a30*/  @!P2 BRA `(.L_x_22) ;  /* 0x000000040028a947 */ /* 0x000fea0003800000 */
[----:B------:R-:W-:Y:S01]  /*1a40*/  UIADD3 UR5, UR41, 0x1, URZ ;  /* 0x0000000129057890 */ /* 0x000fe2000fffe03f */
[----:B01----:R-:W-:Y:S02]  /*1a50*/  IMAD.U32 R0, RZ, RZ, UR44 ;  /* 0x0000002cff007e24 */ /* 0x003fe4000f8e00ff */
[----:B------:R-:W-:Y:S01]  /*1a60*/  IMAD.U32 R3, RZ, RZ, UR41 ;  /* 0x00000029ff037e24 */ /* 0x000fe2000f8e00ff */
[----:B------:R-:W-:-:S04]  /*1a70*/  UISETP.NE.AND UP0, UPT, UR5, 0x6, UPT ;  /* 0x000000060500788c */ /* 0x000fc8000bf05270 */
[----:B------:R-:W-:Y:S02]  /*1a80*/  USEL UR6, URZ, 0x1, UP0 ;  /* 0x000000013f067887 */ /* 0x000fe40008000000 */
[----:B------:R-:W-:Y:S02]  /*1a90*/  USEL UR5, UR5, URZ, UP0 ;  /* 0x0000003f05057287 */ /* 0x000fe40008000000 */
[----:B------:R-:W-:-:S06]  /*1aa0*/  ULOP3.LUT UR6, UR40, UR6, URZ, 0x3c, !UPT ;  /* 0x0000000628067292 */ /* 0x000fcc000f8e3c3f */
[----:B------:R-:W-:-:S07]  /*1ab0*/  IMAD.U32 R7, RZ, RZ, UR6 ;  /* 0x00000006ff077e24 */ /* 0x000fce000f8e00ff */
.L_x_29:
[----:B------:R-:W-:Y:S05]  /*1ac0*/  @!P0 BRA `(.L_x_23) ;  /* 0x0000000000048947 */ /* 0x000fea0003800000 */
[----:B------:R-:W-:Y:S01]  /*1ad0*/  BPT.TRAP 0x1 ;  /* 0x000000040000795c */ /* 0x000fe20000300000 */
.L_x_23:
[----:B------:R-:W0:Y:S01]  /*1ae0*/  S2UR UR7, SR_CgaCtaId ;  /* 0x00000000000779c3 */ /* 0x000e220000008800 */
[----:B------:R-:W-:Y:S01]  /*1af0*/  UMOV UR6, 0x400 ;  /* 0x0000040000067882 */ /* 0x000fe20000000000 */
[----:B------:R-:W-:Y:S01]  /*1b00*/  IMAD.U32 R5, RZ, RZ, UR5 ;  /* 0x00000005ff057e24 */ /* 0x000fe2000f8e00ff */
[----:B------:R-:W-:Y:S01]  /*1b10*/  SHF.L.U32 R4, R7, 0x1f, RZ ;  /* 0x0000001f07047819 */ /* 0x000fe200000006ff */
[----:B0-----:R-:W-:-:S06]  /*1b20*/  ULEA UR6, UR7, UR6, 0x18 ;  /* 0x0000000607067291 */ /* 0x001fcc000f8ec03f */
[----:B------:R-:W-:-:S04]  /*1b30*/  IMAD.U32 R6, RZ, RZ, UR6 ;  /* 0x00000006ff067e24 */ /* 0x000fc8000f8e00ff */
[----:B------:R-:W-:-:S04]  /*1b40*/  IMAD R5, R5, 0x8, R6 ;  /* 0x0000000805057824 */ /* 0x000fc800078e0206 */
[----:B------:R0:W1:Y:S01]  /*1b50*/  SYNCS.PHASECHK.TRANS64.TRYWAIT P1, [R5+URZ], R4 ;  /* 0x00000004050075a7 */ /* 0x000062000802017f */
[----:B------:R-:W-:Y:S05]  /*1b60*/  @!P0 BRA `(.L_x_24) ;  /* 0x0000000000048947 */ /* 0x000fea0003800000 */
[----:B------:R-:W-:Y:S01]  /*1b70*/  BPT.TRAP 0x1 ;  /* 0x000000040000795c */ /* 0x000fe20000300000 */
.L_x_24:
[----:B-1----:R-:W-:Y:S05]  /*1b80*/  @P1 BRA `(.L_x_25) ;  /* 0x0000000000081947 */ /* 0x002fea0003800000 */
[----:B------:R-:W1:Y:S02]  /*1b90*/  SYNCS.PHASECHK.TRANS64.TRYWAIT P1, [R5+URZ], R4 ;  /* 0x00000004050075a7 */ /* 0x000e64000802017f */
[----:B-1----:R-:W-:Y:S05]  /*1ba0*/  @!P1 BRA `(.L_x_26) ;  /* 0x0000006400249947 */ /* 0x002fea0003800000 */
.L_x_25:
[----:B------:R-:W-:Y:S01]  /*1bb0*/  ULEA UR6, UR5, UR45, 0xa ;  /* 0x0000002d05067291 */ /* 0x000fe2000f8e503f */
[----:B------:R-:W-:Y:S01]  /*1bc0*/  WARPGROUP.ARRIVE ;  /* 0x00000000000079c5 */ /* 0x000fe20000000000 */
[----:B------:R-:W-:Y:S01]  /*1bd0*/  ULEA UR7, UR5, UR4, 0xa ;  /* 0x0000000405077291 */ /* 0x000fe2000f8e503f */
[----:B------:R-:W-:Y:S01]  /*1be0*/  UMOV UR9, 0x40000040 ;  /* 0x4000004000097882 */ /* 0x000fe20000000000 */
[----:B------:R-:W-:-:S03]  /*1bf0*/  UMOV UR11, 0x40000040 ;  /* 0x40000040000b7882 */ /* 0x000fc60000000000 */
[----:B------:R-:W-:Y:S02]  /*1c00*/  UMOV UR8, UR6 ;  /* 0x0000000600087c82 */ /* 0x000fe40008000000 */
[----:B------:R-:W-:Y:S02]  /*1c10*/  UMOV UR10, UR7 ;  /* 0x00000007000a7c82 */ /* 0x000fe40008000000 */
[----:B------:R-:W-:Y:S01]  /*1c20*/  HGMMA.64x128x16.F32 R24, gdesc[UR8], R24, gsb0 ;  /* 0x01e00000081879f0 */ /* 0x000fe20008000818 */
[----:B------:R-:W-:Y:S02]  /*1c30*/  UIADD3 UR8, UR6, 0x2, URZ ;  /* 0x0000000206087890 */ /* 0x000fe4000fffe03f */
[----:B------:R-:W-:Y:S01]  /*1c40*/  UIADD3 UR10, UR7, 0x2, URZ ;  /* 0x00000002070a7890 */ /* 0x000fe2000fffe03f */
[----:B------:R-:W-:Y:S01]  /*1c50*/  UMOV UR9, 0x40000040 ;  /* 0x4000004000097882 */ /* 0x000fe20000000000 */
[----:B------:R-:W-:Y:S01]  /*1c60*/  UMOV UR11, 0x40000040 ;  /* 0x40000040000b7882 */ /* 0x000fe20000000000 */
[----:B------:R-:W-:-:S02]  /*1c70*/  WARPGROUP.DEPBAR.LE gsb0, 0x0 ;  /* 0x00008000000079c5 */ /* 0x000fc40000010000 */
        /* <DEDUP_REMOVED lines=18> */
[----:B------:R-:W-:Y:S01]  /*1da0*/  BPT.TRAP 0x1 ;  /* 0x000000040000795c */ /* 0x000fe20000300000 */
.L_x_27:
[----:B------:R-:W-:-:S13]  /*1db0*/  ISETP.NE.AND P1, PT, R22, RZ, PT ;  /* 0x000000ff1600720c */ /* 0x000fda0003f25270 */
[----:B01----:R-:W-:-:S04]  /*1dc0*/  @P1 IMAD R4, R3, 0x8, R6 ;  /* 0x0000000803041824 */ /* 0x003fc800078e0206 */
[----:B------:R-:W-:-:S05]  /*1dd0*/  @P1 VIADD R4, R4, 0x30 ;  /* 0x0000003004041836 */ /* 0x000fca0000000000 */
[----:B------:R-:W-:-:S04]  /*1de0*/  @P1 PRMT R4, R19, 0x654, R4 ;  /* 0x0000065413041816 */ /* 0x000fc80000000004 */
[----:B------:R0:W-:Y:S01]  /*1df0*/  @P1 SYNCS.ARRIVE.TRANS64.RED.A1T0 RZ, [R4+URZ], RZ ;  /* 0x000000ff04ff19a7 */ /* 0x0001e2000810043f */
[----:B------:R-:W-:-:S13]  /*1e00*/  ISETP.GT.U32.AND P1, PT, R18, 0x1, PT ;  /* 0x000000011200780c */ /* 0x000fda0003f24070 */
[----:B0-----:R-:W-:Y:S05]  /*1e10*/  @P1 BRA `(.L_x_28) ;  /* 0x0000000000041947 */ /* 0x001fea0003800000 */
[----:B------:R-:W-:Y:S01]  /*1e20*/  BPT.TRAP 0x1 ;  /* 0x000000040000795c */ /* 0x000fe20000300000 */
.L_x_28:
[----:B------:R-:W-:Y:S01]  /*1e30*/  UIADD3 UR5, UR5, 0x1, URZ ;  /* 0x0000000105057890 */ /* 0x000fe2000fffe03f */
[C---:B------:R-:W-:Y:S01]  /*1e40*/  ISETP.GT.AND P2, PT, R0.reuse, 0x1, PT ;  /* 0x000000010000780c */ /* 0x040fe20003f44270 */
[----:B------:R-:W-:Y:S02]  /*1e50*/  VIADD R3, R3, 0x1 ;  /* 0x0000000103037836 */ /* 0x000fe40000000000 */
[----:B------:R-:W-:Y:S01]  /*1e60*/  UISETP.NE.AND UP0, UPT, UR5, 0x6, UPT ;  /* 0x000000060500788c */ /* 0x000fe2000bf05270 */
[----:B------:R-:W-:Y:S02]  /*1e70*/  VIADD R0, R0, 0xffffffff ;  /* 0xffffffff00007836 */ /* 0x000fe40000000000 */
[C---:B------:R-:W-:Y:S01]  /*1e80*/  ISETP.NE.AND P1, PT, R3.reuse, 0x6, PT ;  /* 0x000000060300780c */ /* 0x040fe20003f25270 */
[----:B------:R-:W-:Y:S02]  /*1e90*/  USEL UR6, URZ, 0x1, UP0 ;  /* 0x000000013f067887 */ /* 0x000fe40008000000 */
[----:B------:R-:W-:Y:S01]  /*1ea0*/  USEL UR5, UR5, URZ, UP0 ;  /* 0x0000003f05057287 */ /* 0x000fe20008000000 */
[----:B------:R-:W-:-:S03]  /*1eb0*/  SEL R3, R3, RZ, P1 ;  /* 0x000000ff03037207 */ /* 0x000fc60000800000 */
[----:B------:R-:W-:Y:S01]  /*1ec0*/  LOP3.LUT R7, R7, UR6, RZ, 0x3c, !PT ;  /* 0x0000000607077c12 */ /* 0x000fe2000f8e3cff */
[----:B------:R-:W-:Y:S07]  /*1ed0*/  @P2 BRA `(.L_x_29) ;  /* 0xfffffff800f82947 */ /* 0x000fee000383ffff */
.L_x_22:
[----:B01----:R-:W0:Y:S02]  /*1ee0*/  LDC R0, c[0x0][0x28c] ;  /* 0x0000a300ff007b82 */ /* 0x003e240000000800 */
[----:B0-----:R-:W-:-:S13]  /*1ef0*/  ISETP.GE.AND P1, PT, R0, 0x1, PT ;  /* 0x000000010000780c */ /* 0x001fda0003f26270 */
[----:B------:R-:W-:Y:S05]  /*1f00*/  @!P1 BRA `(.L_x_30) ;  /* 0x0000000000449947 */ /* 0x000fea0003800000 */
[----:B------:R-:W-:Y:S05]  /*1f10*/  @!P0 BRA `(.L_x_31) ;  /* 0x0000000000048947 */ /* 0x000fea0003800000 */
[----:B------:R-:W-:Y:S01]  /*1f20*/  BPT.TRAP 0x1 ;  /* 0x000000040000795c */ /* 0x000fe20000300000 */
.L_x_31:
[----:B------:R-:W-:-:S13]  /*1f30*/  ISETP.NE.AND P0, PT, R22, RZ, PT ;  /* 0x000000ff1600720c */ /* 0x000fda0003f05270 */
[----:B------:R-:W-:-:S05]  /*1f40*/  VOTEU.ANY UP0, P0 ;  /* 0x00000000003f7886 */ /* 0x000fca0000000100 */
[----:B------:R-:W-:-:S06]  /*1f50*/  @UP0 UIADD3 UR4, UR44, UR41, URZ ;  /* 0x000000292c040290 */ /* 0x000fcc000fffe03f */
[----:B------:R-:W-:Y:S02]  /*1f60*/  IMAD.U32 R4, RZ, RZ, UR4 ;  /* 0x00000004ff047e24 */ /* 0x000fe4000f8e00ff */
[----:B------:R-:W-:Y:S02]  /*1f70*/  IMAD.U32 R3, RZ, RZ, UR4 ;  /* 0x00000004ff037e24 */ /* 0x000fe4000f8e00ff */
[----:B------:R-:W-:-:S05]  /*1f80*/  @P0 IMAD.WIDE.U32 R4, R4, -0x55555555, RZ ;  /* 0xaaaaaaab04040825 */ /* 0x000fca00078e00ff */
[----:B------:R-:W-:-:S05]  /*1f90*/  @P0 SHF.R.U32.HI R0, RZ, 0x2, R5 ;  /* 0x00000002ff000819 */ /* 0x000fca0000011605 */
[----:B------:R-:W-:-:S04]  /*1fa0*/  @P0 IMAD R0, R0, -0x6, R3 ;  /* 0xfffffffa00000824 */ /* 0x000fc800078e0203 */
[----:B------:R-:W-:-:S04]  /*1fb0*/  @P0 IMAD R0, R0, 0x8, R6 ;  /* 0x0000000800000824 */ /* 0x000fc800078e0206 */
[----:B------:R-:W-:-:S05]  /*1fc0*/  @P0 VIADD R0, R0, 0x30 ;  /* 0x0000003000000836 */ /* 0x000fca0000000000 */
[----:B------:R-:W-:-:S04]  /*1fd0*/  @P0 PRMT R0, R19, 0x654, R0 ;  /* 0x0000065413000816 */ /* 0x000fc80000000000 */
[----:B------:R0:W-:Y:S01]  /*1fe0*/  @P0 SYNCS.ARRIVE.TRANS64.RED.A1T0 RZ, [R0+URZ], RZ ;  /* 0x000000ff00ff09a7 */ /* 0x0001e2000810043f */
[----:B------:R-:W-:-:S13]  /*1ff0*/  ISETP.GT.U32.AND P0, PT, R18, 0x1, PT ;  /* 0x000000011200780c */ /* 0x000fda0003f04070 */
[----:B0-----:R-:W-:Y:S05]  /*2000*/  @P0 BRA `(.L_x_30) ;  /* 0x0000000000040947 */ /* 0x001fea0003800000 */
[----:B------:R-:W-:Y:S01]  /*2010*/  BPT.TRAP 0x1 ;  /* 0x000000040000795c */ /* 0x000fe20000300000 */
.L_x_30:
[----:B------:R-:W-:Y:S01]  /*2020*/  IMAD.SHL.U32 R100, R100, 0x80, RZ ;  /* 0x0000008064647824 */ /* 0x000fe200078e00ff */
[----:B------:R-:W-:Y:S01]  /*2030*/  UIADD3 UR41, UR43, UR41, URZ ;  /* 0x000000292b297290 */ /* 0x000fe2000fffe03f */
[----:B------:R-:W-:Y:S01]  /*2040*/  SHF.R.S32.HI R11, RZ, 0x1f, R101 ;  /* 0x0000001fff0b7819 */ /* 0x000fe20000011465 */
[----:B------:R-:W-:Y:S01]  /*2050*/  UISETP.GE.U32.AND UP1, UPT, UR43, 0x6, UPT ;  /* 0x000000062b00788c */ /* 0x000fe2000bf26070 */
[----:B------:R-:W-:Y:S01]  /*2060*/  IMAD.SHL.U32 R6, R103, 0x80, RZ ;  /* 0x0000008067067824 */ /* 0x000fe200078e00ff */
[----:B------:R-:W-:Y:S01]  /*2070*/  ULDC UR7, c[0x0][0x288] ;  /* 0x0000a20000077ab9 */ /* 0x000fe20000000800 */
[C---:B------:R-:W-:Y:S01]  /*2080*/  LOP3.LUT R8, R100.reuse, 0x6, R95, 0xf8, !PT ;  /* 0x0000000664087812 */ /* 0x040fe200078ef85f */
[----:B------:R-:W-:Y:S01]  /*2090*/  UISETP.GT.U32.AND UP0, UPT, UR41, 0x5, UPT ;  /* 0x000000052900788c */ /* 0x000fe2000bf04070 */
[----:B------:R-:W-:Y:S01]  /*20a0*/  ISETP.GE.AND P0, PT, R100, UR7, PT ;  /* 0x0000000764007c0c */ /* 0x000fe2000bf06270 */
[----:B------:R-:W-:Y:S01]  /*20b0*/  ULDC.64 UR4, c[0x0][0x5d0] ;  /* 0x0001740000047ab9 */ /* 0x000fe20000000a00 */
[--C-:B------:R-:W-:Y:S01]  /*20c0*/  SHF.R.S32.HI R9, RZ, 0x1f, R8.reuse ;  /* 0x0000001fff097819 */ /* 0x100fe20000011408 */
[----:B------:R-:W-:Y:S01]  /*20d0*/  ULDC UR10, c[0x0][0x284] ;  /* 0x0000a100000a7ab9 */ /* 0x000fe20000000800 */
[----:B------:R-:W-:Y:S01]  /*20e0*/  IMAD R0, R11, UR4, RZ ;  /* 0x000000040b007c24 */ /* 0x000fe2000f8e02ff */
[----:B------:R-:W-:Y:S01]  /*20f0*/  UISETP.LT.U32.AND UP0, UPT, UR43, 0x6, UP0 ;  /* 0x000000062b00788c */ /* 0x000fe20008701070 */
[----:B------:R-:W-:Y:S01]  /*2100*/  ISETP.GE.OR P0, PT, R6, UR10, P0 ;  /* 0x0000000a06007c0c */ /* 0x000fe20008706670 */
[----:B------:R-:W-:Y:S01]  /*2110*/  IMAD.WIDE.U32 R4, R101, UR4, R8 ;  /* 0x0000000465047c25 */ /* 0x000fe2000f8e0008 */
[----:B------:R-:W-:Y:S01]  /*2120*/  ULDC.64 UR8, c[0x0][0x5c8] ;  /* 0x0001720000087ab9 */ /* 0x000fe20000000a00 */
[----:B------:R-:W-:-:S02]  /*2130*/  USEL UR6, URZ, 0x1, !UP0 ;  /* 0x000000013f067887 */ /* 0x000fc4000c000000 */
[----:B------:R-:W-:Y:S01]  /*2140*/  IMAD R3, R101, UR5, R0 ;  /* 0x0000000565037c24 */ /* 0x000fe2000f8e0200 */
[----:B------:R-:W-:Y:S01]  /*2150*/  @UP1 UIMAD.WIDE.U32 UR4, UR41, -0x55555555, URZ ;  /* 0xaaaaaaab290418a5 */ /* 0x000fe2000f8e003f */
[----:B------:R-:W-:Y:S01]  /*2160*/  IMAD.WIDE R104, R103, 0x80, R88 ;  /* 0x0000008067687825 */ /* 0x000fe200078e0258 */
[----:B------:R-:W-:Y:S02]  /*2170*/  ULOP3.LUT UR40, UR40, UR6, URZ, 0x3c, !UPT ;  /* 0x0000000628287292 */ /* 0x000fe4000f8e3c3f */
[----:B------:R-:W-:Y:S01]  /*2180*/  @UP1 USHF.R.U32.HI UR4, URZ, 0x2, UR5 ;  /* 0x000000023f041899 */ /* 0x000fe20008011605 */
[----:B------:R-:W-:Y:S02]  /*2190*/  IMAD.IADD R5, R5, 0x1, R3 ;  /* 0x0000000105057824 */ /* 0x000fe400078e0203 */
[----:B------:R-:W-:Y:S01]  /*21a0*/  IMAD R3, R105, UR8, RZ ;  /* 0x0000000869037c24 */ /* 0x000fe2000f8e02ff */
[----:B------:R-:W-:Y:S01]  /*21b0*/  @UP1 ULOP3.LUT UR40, UR40, 0x1, UR4, 0x78, !UPT ;  /* 0x0000000128281892 */ /* 0x000fe2000f8e7804 */
[----:B------:R-:W-:-:S04]  /*21c0*/  IMAD.WIDE.U32 R106, R104, UR8, R4 ;  /* 0x00000008686a7c25 */ /* 0x000fc8000f8e0004 */
[----:B------:R-:W-:Y:S02]  /*21d0*/  IMAD R7, R104, UR9, R3 ;  /* 0x0000000968077c24 */ /* 0x000fe4000f8e0203 */
[----:B------:R-:W-:Y:S01]  /*21e0*/  IMAD.MOV.U32 R0, RZ, RZ, -0x1 ;  /* 0xffffffffff007424 */ /* 0x000fe200078e00ff */
[----:B------:R-:W-:Y:S06]  /*21f0*/  @P0 BRA `(.L_x_32) ;  /* 0x00000040001c0947 */ /* 0x000fec0003800000 */
[----:B-----5:R-:W-:Y:S01]  /*2200*/  FSETP.NEU.AND P0, PT, R90, RZ, PT ;  /* 0x000000ff5a00720b */ /* 0x020fe20003f0d000 */
[----:B------:R-:W-:Y:S01]  /*2210*/  IMAD.IADD R4, R94, 0x1, -R100 ;  /* 0x000000015e047824 */ /* 0x000fe200078e0a64 */
[----:B------:R-:W-:Y:S01]  /*2220*/  BSSY B0, `(.L_x_32) ;  /* 0x0000404000007945 */ /* 0x000fe20003800000 */
[----:B------:R-:W-:Y:S02]  /*2230*/  IMAD.IADD R3, R99, 0x1, -R6 ;  /* 0x0000000163037824 */ /* 0x000fe400078e0a06 */
[----:B------:R-:W-:Y:S01]  /*2240*/  IMAD.IADD R103, R107, 0x1, R7 ;  /* 0x000000016b677824 */ /* 0x000fe200078e0207 */
[----:B------:R-:W-:-:S04]  /*2250*/  ISETP.GT.AND P2, PT, R4, RZ, PT ;  /* 0x000000ff0400720c */ /* 0x000fc80003f44270 */
[----:B------:R-:W-:-:S03]  /*2260*/  ISETP.GT.AND P1, PT, R3, RZ, P2 ;  /* 0x000000ff0300720c */ /* 0x000fc60001724270 */
[----:B------:R-:W-:Y:S10]  /*2270*/  @!P0 BRA `(.L_x_33) ;  /* 0x0000002c00288947 */ /* 0x000ff40003800000 */
[----:B------:R-:W0:Y:S01]  /*2280*/  LDC.64 R110, c[0x0][0x5b8] ;  /* 0x00016e00ff6e7b82 */ /* 0x000e220000000a00 */
[----:B------:R-:W-:-:S07]  /*2290*/  ULDC.64 UR4, c[0x0][0x5c0] ;  /* 0x0001700000047ab9 */ /* 0x000fce0000000a00 */
[----:B------:R-:W1:Y:S08]  /*22a0*/  LDC.64 R112, c[0x0][0x5b0] ;  /* 0x00016c00ff707b82 */ /* 0x000e700000000a00 */
[----:B------:R-:W2:Y:S01]  /*22b0*/  LDC.64 R114, c[0x0][0x5a8] ;  /* 0x00016a00ff727b82 */ /* 0x000ea20000000a00 */
[-C--:B0-----:R-:W-:Y:S02]  /*22c0*/  IMAD R6, R11, R110.reuse, RZ ;  /* 0x0000006e0b067224 */ /* 0x081fe400078e02ff */
[----:B------:R-:W-:-:S04]  /*22d0*/  IMAD.WIDE.U32 R108, R101, R110, R8 ;  /* 0x0000006e656c7225 */ /* 0x000fc800078e0008 */
[----:B------:R-:W-:Y:S02]  /*22e0*/  IMAD R107, R101, R111, R6 ;  /* 0x0000006f656b7224 */ /* 0x000fe400078e0206 */
[-C--:B-1----:R-:W-:Y:S02]  /*22f0*/  IMAD R5, R105, R112.reuse, RZ ;  /* 0x0000007069057224 */ /* 0x082fe400078e02ff */
[----:B------:R-:W-:Y:S02]  /*2300*/  IMAD.IADD R13, R109, 0x1, R107 ;  /* 0x000000016d0d7824 */ /* 0x000fe400078e026b */
[----:B------:R-:W-:Y:S02]  /*2310*/  IMAD.MOV.U32 R12, RZ, RZ, R108 ;  /* 0x000000ffff0c7224 */ /* 0x000fe400078e006c */
[C---:B------:R-:W-:Y:S02]  /*2320*/  IMAD R111, R104.reuse, R113, R5 ;  /* 0x00000071686f7224 */ /* 0x040fe400078e0205 */
[----:B------:R-:W-:-:S04]  /*2330*/  IMAD.WIDE.U32 R6, R104, R112, R12 ;  /* 0x0000007068067225 */ /* 0x000fc800078e000c */
[----:B------:R-:W-:Y:S01]  /*2340*/  IMAD.IADD R5, R7, 0x1, R111 ;  /* 0x0000000107057824 */ /* 0x000fe200078e026f */
[----:B--2---:R-:W-:-:S04]  /*2350*/  LEA R14, P0, R6, R114, 0x1 ;  /* 0x00000072060e7211 */ /* 0x004fc800078008ff */
[----:B------:R-:W-:-:S05]  /*2360*/  LEA.HI.X R15, R6, R115, R5, 0x1, P0 ;  /* 0x00000073060f7211 */ /* 0x000fca00000f0c05 */
[----:B------:R0:W2:Y:S01]  /*2370*/  @P1 LDG.E.LTC128B.U16 R5, desc[UR38][R14.64] ;  /* 0x000000260e051981 */ /* 0x0000a2000c1e1520 */
[----:B------:R-:W-:Y:S01]  /*2380*/  LEA R10, P0, R106, UR4, 0x1 ;  /* 0x000000046a0a7c11 */ /* 0x000fe2000f8008ff */
[----:B------:R-:W-:Y:S01]  /*2390*/  IMAD.WIDE.U32 R6, R104, R112, R8 ;  /* 0x0000007068067225 */ /* 0x000fe200078e0008 */
[----:B------:R-:W-:Y:S03]  /*23a0*/  BSSY B1, `(.L_x_34) ;  /* 0x0000012000017945 */ /* 0x000fe60003800000 */
[----:B------:R-:W-:Y:S02]  /*23b0*/  IMAD.IADD R7, R111, 0x1, R7 ;  /* 0x000000016f077824 */ /* 0x000fe400078e0207 */
[----:B------:R-:W-:Y:S01]  /*23c0*/  IMAD.WIDE.U32 R20, R101, R110, R6 ;  /* 0x0000006e65147225 */ /* 0x000fe200078e0006 */
[----:B0-----:R-:W-:-:S03]  /*23d0*/  SHF.L.U64.HI R15, R112, 0x3, R113 ;  /* 0x00000003700f7819 */ /* 0x001fc60000010271 */
[----:B------:R-:W-:Y:S01]  /*23e0*/  IMAD.IADD R7, R107, 0x1, R21 ;  /* 0x000000016b077824 */ /* 0x000fe200078e0215 */
[----:B------:R-:W-:Y:S01]  /*23f0*/  LEA R6, P4, R20, R114, 0x1 ;  /* 0x0000007214067211 */ /* 0x000fe200078808ff */
[----:B------:R-:W-:-:S03]  /*2400*/  IMAD.SHL.U32 R14, R112, 0x8, RZ ;  /* 0x00000008700e7824 */ /* 0x000fc600078e00ff */
[----:B------:R-:W-:Y:S01]  /*2410*/  LEA.HI.X R7, R20, R115, R7, 0x1, P4 ;  /* 0x0000007314077211 */ /* 0x000fe200020f0c07 */
[----:B--2---:R-:W-:-:S05]  /*2420*/  HADD2.F32 R11, -RZ, R5.H0_H0 ;  /* 0x20000005ff0b7230 */ /* 0x004fca0000004100 */
[----:B------:R-:W-:-:S04]  /*2430*/  FMUL R11, R11, R90 ;  /* 0x0000005a0b0b7220 */ /* 0x000fc80000400000 */
[----:B------:R-:W-:Y:S01]  /*2440*/  FFMA R24, R24, R23, R11 ;  /* 0x0000001718187223 */ /* 0x000fe2000000000b */
[----:B------:R-:W-:Y:S02]  /*2450*/  LEA.HI.X R11, R106, UR5, R103, 0x1, P0 ;  /* 0x000000056a0b7c11 */ /* 0x000fe400080f0c67 */
[----:B------:R-:W-:Y:S02]  /*2460*/  ISETP.GT.AND P0, PT, R4, 0x1, PT ;  /* 0x000000010400780c */ /* 0x000fe40003f04270 */
[----:B------:R-:W-:Y:S02]  /*2470*/  F2FP.F16.F32.PACK_AB R24, RZ, R24 ;  /* 0x00000018ff18723e */ /* 0x000fe400000000ff */
[----:B------:R-:W-:-:S03]  /*2480*/  ISETP.GT.AND P3, PT, R3, RZ, P0 ;  /* 0x000000ff0300720c */ /* 0x000fc60000764270 */
[----:B------:R0:W-:Y:S10]  /*2490*/  @P1 STG.E.U16 desc[UR38][R10.64], R24 ;  /* 0x000000180a001986 */ /* 0x0001f4000c101526 */
[----:B------:R-:W-:Y:S05]  /*24a0*/  @!P3 BRA `(.L_x_35) ;  /* 0x000000000004b947 */ /* 0x000fea0003800000 */
[----:B------:R1:W5:Y:S02]  /*24b0*/  LDG.E.LTC128B.U16 R5, desc[UR38][R6.64+0x2] ;  /* 0x0000022606057981 */ /* 0x000364000c1e1520 */
.L_x_35:
[----:B------:R-:W-:Y:S05]  /*24c0*/  BSYNC B1 ;  /* 0x0000000000017941 */ /* 0x000fea0003800000 */
.L_x_34:
[----:B-----5:R-:W-:Y:S01]  /*24d0*/  HADD2.F32 R103, -RZ, R5.H0_H0 ;  /* 0x20000005ff677230 */ /* 0x020fe20000004100 */
[----:B------:R-:W-:Y:S01]  /*24e0*/  ISETP.GT.AND P2, PT, R3, 0x8, P2 ;  /* 0x000000080300780c */ /* 0x000fe20001744270 */
[----:B------:R-:W-:Y:S01]  /*24f0*/  IMAD.WIDE.U32 R20, R104, R112, R14 ;  /* 0x0000007068147225 */ /* 0x000fe200078e000e */
[----:B0-----:R-:W-:-:S03]  /*2500*/  PRMT R24, R5, 0x7610, R24 ;  /* 0x0000761005187816 */ /* 0x001fc60000000018 */
[----:B------:R-:W-:Y:S01]  /*2510*/  FMUL R12, R103, R90 ;  /* 0x0000005a670c7220 */ /* 0x000fe20000400000 */
[----:B------:R-:W-:Y:S01]  /*2520*/  IMAD.IADD R111, R111, 0x1, R21 ;  /* 0x000000016f6f7824 */ /* 0x000fe200078e0215 */
[----:B------:R-:W-:Y:S02]  /*2530*/  IADD3 R108, P1, R108, R20, RZ ;  /* 0x000000146c6c7210 */ /* 0x000fe40007f3e0ff */
[----:B------:R-:W-:-:S03]  /*2540*/  FFMA R12, R25, R23, R12 ;  /* 0x00000017190c7223 */ /* 0x000fc6000000000c */
[----:B------:R-:W-:Y:S01]  /*2550*/  IMAD.X R13, R111, 0x1, R13, P1 ;  /* 0x000000016f0d7824 */ /* 0x000fe200008e060d */
[C---:B------:R-:W-:Y:S02]  /*2560*/  LEA R14, P1, R108.reuse, R114, 0x1 ;  /* 0x000000726c0e7211 */ /* 0x040fe400078208ff */
[----:B------:R-:W-:Y:S02]  /*2570*/  F2FP.F16.F32.PACK_AB R12, RZ, R12 ;  /* 0x0000000cff0c723e */ /* 0x000fe400000000ff */
[----:B------:R-:W-:Y:S02]  /*2580*/  LEA.HI.X R15, R108, R115, R13, 0x1, P1 ;  /* 0x000000736c0f7211 */ /* 0x000fe400008f0c0d */
[----:B------:R-:W-:-:S05]  /*2590*/  PRMT R21, R12, 0x7610, R21 ;  /* 0x000076100c157816 */ /* 0x000fca0000000015 */
[----:B------:R0:W-:Y:S04]  /*25a0*/  @P3 STG.E.U16 desc[UR38][R10.64+0x2], R21 ;  /* 0x000002150a003986 */ /* 0x0001e8000c101526 */
[----:B------:R-:W2:Y:S01]  /*25b0*/  @P2 LDG.E.LTC128B.U16 R24, desc[UR38][R14.64] ;  /* 0x000000260e182981 */ /* 0x000ea2000c1e1520 */
[----:B------:R-:W-:Y:S01]  /*25c0*/  IADD3 R20, P1, R8, R20, RZ ;  /* 0x0000001408147210 */ /* 0x000fe20007f3e0ff */
[----:B------:R-:W-:Y:S01]  /*25d0*/  BSSY B1, `(.L_x_36) ;  /* 0x0000011000017945 */ /* 0x000fe20003800000 */
[----:B------:R-:W-:Y:S02]  /*25e0*/  SHF.L.U64.HI R13, R91, 0x1, R92 ;  /* 0x000000015b0d7819 */ /* 0x000fe4000001025c */
[----:B------:R-:W-:Y:S01]  /*25f0*/  ISETP.GT.AND P0, PT, R3, 0x8, P0 ;  /* 0x000000080300780c */ /* 0x000fe20000704270 */
[----:B0-----:R-:W-:Y:S01]  /*2600*/  IMAD.X R21, R9, 0x1, R111, P1 ;  /* 0x0000000109157824 */ /* 0x001fe200008e066f */
[----:B------:R-:W-:Y:S01]  /*2610*/  LEA R12, P1, R91, R10, 0x1 ;  /* 0x0000000a5b0c7211 */ /* 0x000fe200078208ff */
[----:B------:R-:W-:-:S04]  /*2620*/  IMAD.WIDE.U32 R20, R101, R110, R20 ;  /* 0x0000006e65147225 */ /* 0x000fc800078e0014 */
[----:B------:R-:W-:Y:S01]  /*2630*/  IMAD.X R13, R13, 0x1, R11, P1 ;  /* 0x000000010d0d7824 */ /* 0x000fe200008e060b */
[----:B------:R-:W-:Y:S01]  /*2640*/  LEA R8, P3, R20, R114, 0x1 ;  /* 0x0000007214087211 */ /* 0x000fe200078608ff */
[----:B------:R-:W-:-:S05]  /*2650*/  IMAD.IADD R9, R107, 0x1, R21 ;  /* 0x000000016b097824 */ /* 0x000fca00078e0215 */
[----:B------:R-:W-:Y:S01]  /*2660*/  LEA.HI.X R9, R20, R115, R9, 0x1, P3 ;  /* 0x0000007314097211 */ /* 0x000fe200018f0c09 */
[----:B--2---:R-:W-:-:S05]  /*2670*/  HADD2.F32 R5, -RZ, R24.H0_H0 ;  /* 0x20000018ff057230 */ /* 0x004fca0000004100 */
[----:B------:R-:W-:-:S04]  /*2680*/  FMUL R5, R5, R90 ;  /* 0x0000005a05057220 */ /* 0x000fc80000400000 */
[----:B------:R-:W-:-:S05]  /*2690*/  FFMA R5, R26, R23, R5 ;  /* 0x000000171a057223 */ /* 0x000fca0000000005 */
[----:B------:R-:W-:-:S05]  /*26a0*/  F2FP.F16.F32.PACK_AB R5, RZ, R5 ;  /* 0x00000005ff05723e */ /* 0x000fca00000000ff */
[----:B------:R0:W-:Y:S01]  /*26b0*/  @P2 STG.E.U16 desc[UR38][R12.64], R5 ;  /* 0x000000050c002986 */ /* 0x0001e2000c101526 */
[----:B------:R-:W-:Y:S05]  /*26c0*/  @!P0 BRA `(.L_x_37) ;  /* 0x0000000000048947 */ /* 0x000fea0003800000 */
[----:B------:R2:W5:Y:S02]  /*26d0*/  LDG.E.LTC128B.U16 R24, desc[UR38][R8.64+0x2] ;  /* 0x0000022608187981 */ /* 0x000564000c1e1520 */
.L_x_37:
[----:B------:R-:W-:Y:S05]  /*26e0*/  BSYNC B1 ;  /* 0x0000000000017941 */ /* 0x000fea0003800000 */
.L_x_36:
[----:B0----5:R-:W-:Y:S01]  /*26f0*/  HADD2.F32 R5, -RZ, R24.H0_H0 ;  /* 0x20000018ff057230 */ /* 0x021fe20000004100 */
[----:B------:R-:W-:Y:S01]  /*2700*/  ISETP.GT.AND P1, PT, R4, 0x8, PT ;  /* 0x000000080400780c */ /* 0x000fe20003f24270 */
[----:B------:R-:W-:Y:S03]  /*2710*/  BSSY B1, `(.L_x_38) ;  /* 0x0000008000017945 */ /* 0x000fe60003800000 */
[----:B------:R-:W-:Y:S01]  /*2720*/  FMUL R14, R5, R90 ;  /* 0x0000005a050e7220 */ /* 0x000fe20000400000 */
[----:B------:R-:W-:-:S03]  /*2730*/  ISETP.GT.AND P2, PT, R3, RZ, P1 ;  /* 0x000000ff0300720c */ /* 0x000fc60000f44270 */
[----:B------:R-:W-:-:S05]  /*2740*/  FFMA R14, R27, R23, R14 ;  /* 0x000000171b0e7223 */ /* 0x000fca000000000e */
[----:B------:R-:W-:-:S05]  /*2750*/  F2FP.F16.F32.PACK_AB R14, RZ, R14 ;  /* 0x0000000eff0e723e */ /* 0x000fca00000000ff */
[----:B------:R0:W-:Y:S01]  /*2760*/  @P0 STG.E.U16 desc[UR38][R12.64+0x2], R14 ;  /* 0x0000020e0c000986 */ /* 0x0001e2000c101526 */
[----:B------:R-:W-:Y:S05]  /*2770*/  @!P2 BRA `(.L_x_39) ;  /* 0x000000000004a947 */ /* 0x000fea0003800000 */
[----:B------:R3:W5:Y:S02]  /*2780*/  LDG.E.LTC128B.U16 R24, desc[UR38][R6.64+0x10] ;  /* 0x0000102606187981 */ /* 0x000764000c1e1520 */
.L_x_39:
[----:B------:R-:W-:Y:S05]  /*2790*/  BSYNC B1 ;  /* 0x0000000000017941 */ /* 0x000fea0003800000 */
.L_x_38:
[----:B-----5:R-:W-:Y:S01]  /*27a0*/  HADD2.F32 R5, -RZ, R24.H0_H0 ;  /* 0x20000018ff057230 */ /* 0x020fe20000004100 */
        /* <DEDUP_REMOVED lines=9> */
.L_x_41:
[----:B------:R-:W-:Y:S05]  /*2840*/  BSYNC B1 ;  /* 0x0000000000017941 */ /* 0x000fea0003800000 */
.L_x_40:
[----:B----45:R-:W-:Y:S01]  /*2850*/  HADD2.F32 R5, -RZ, R24.H0_H0 ;  /* 0x20000018ff057230 */ /* 0x030fe20000004100 */
[----:B------:R-:W-:Y:S01]  /*2860*/  ISETP.GT.AND P1, PT, R3, 0x8, P1 ;  /* 0x000000080300780c */ /* 0x000fe20000f24270 */
[----:B------:R-:W-:Y:S03]  /*2870*/  BSSY B1, `(.L_x_42) ;  /* 0x0000007000017945 */ /* 0x000fe60003800000 */
[----:B0-----:R-:W-:-:S04]  /*2880*/  FMUL R14, R5, R90 ;  /* 0x0000005a050e7220 */ /* 0x001fc80000400000 */
[----:B------:R-:W-:-:S05]  /*2890*/  FFMA R14, R29, R23, R14 ;  /* 0x000000171d0e7223 */ /* 0x000fca000000000e */
[----:B------:R-:W-:-:S05]  /*28a0*/  F2FP.F16.F32.PACK_AB R14, RZ, R14 ;  /* 0x0000000eff0e723e */ /* 0x000fca00000000ff */
[----:B------:R0:W-:Y:S01]  /*28b0*/  @P3 STG.E.U16 desc[UR38][R10.64+0x12], R14 ;  /* 0x0000120e0a003986 */ /* 0x0001e2000c101526 */
[----:B------:R-:W-:Y:S05]  /*28c0*/  @!P1 BRA `(.L_x_43) ;  /* 0x0000000000049947 */ /* 0x000fea0003800000 */
[----:B------:R4:W5:Y:S02]  /*28d0*/  LDG.E.LTC128B.U16 R24, desc[UR38][R8.64+0x10] ;  /* 0x0000102608187981 */ /* 0x000964000c1e1520 */
.L_x_43:
[----:B------:R-:W-:Y:S05]  /*28e0*/  BSYNC B1 ;  /* 0x0000000000017941 */ /* 0x000fea0003800000 */
.L_x_42:
[----:B-----5:R-:W-:Y:S01]  /*28f0*/  HADD2.F32 R5, -RZ, R24.H0_H0 ;  /* 0x20000018ff057230 */ /* 0x020fe20000004100 */
[----:B------:R-:W-:Y:S01]  /*2900*/  ISETP.GT.AND P0, PT, R3, 0x8, P0 ;  /* 0x000000080300780c */ /* 0x000fe20000704270 */
[----:B------:R-:W-:Y:S03]  /*2910*/  BSSY B1, `(.L_x_44) ;  /* 0x0000007000017945 */ /* 0x000fe60003800000 */
[----:B------:R-:W-:-:S04]  /*2920*/  FMUL R5, R5, R90 ;  /* 0x0000005a05057220 */ /* 0x000fc80000400000 */
[----:B------:R-:W-:-:S05]  /*2930*/  FFMA R5, R30, R23, R5 ;  /* 0x000000171e057223 */ /* 0x000fca0000000005 */
[----:B------:R-:W-:-:S05]  /*2940*/  F2FP.F16.F32.PACK_AB R5, RZ, R5 ;  /* 0x00000005ff05723e */ /* 0x000fca00000000ff */
[----:B------:R0:W-:Y:S01]  /*2950*/  @P1 STG.E.U16 desc[UR38][R12.64+0x10], R5 ;  /* 0x000010050c001986 */ /* 0x0001e2000c101526 */
[----:B------:R-:W-:Y:S05]  /*2960*/  @!P0 BRA `(.L_x_45) ;  /* 0x0000000000048947 */ /* 0x000fea0003800000 */
[----:B------:R0:W5:Y:S02]  /*2970*/  LDG.E.LTC128B.U16 R24, desc[UR38][R8.64+0x12] ;  /* 0x0000122608187981 */ /* 0x000164000c1e1520 */
.L_x_45:
[----:B------:R-:W-:Y:S05]  /*2980*/  BSYNC B1 ;  /* 0x0000000000017941 */ /* 0x000fea0003800000 */
.L_x_44:
        /* <DEDUP_REMOVED lines=10> */
.L_x_47:
[----:B------:R-:W-:Y:S05]  /*2a30*/  BSYNC B1 ;  /* 0x0000000000017941 */ /* 0x000fea0003800000 */
.L_x_46:
        /* <DEDUP_REMOVED lines=10> */
.L_x_49:
[----:B------:R-:W-:Y:S05]  /*2ae0*/  BSYNC B1 ;  /* 0x0000000000017941 */ /* 0x000fea0003800000 */
.L_x_48:
[----:B0----5:R-:W-:Y:S01]  /*2af0*/  HADD2.F32 R5, -RZ, R24.H0_H0 ;  /* 0x20000018ff057230 */ /* 0x021fe20000004100 */
        /* <DEDUP_REMOVED lines=8> */
.L_x_51:
[----:B------:R-:W-:Y:S05]  /*2b80*/  BSYNC B1 ;  /* 0x0000000000017941 */ /* 0x000fea0003800000 */
.L_x_50:
        /* <DEDUP_REMOVED lines=9> */
.L_x_53:
[----:B------:R-:W-:Y:S05]  /*2c20*/  BSYNC B1 ;  /* 0x0000000000017941 */ /* 0x000fea0003800000 */
.L_x_52:
        /* <DEDUP_REMOVED lines=10> */
.L_x_55:
[----:B------:R-:W-:Y:S05]  /*2cd0*/  BSYNC B1 ;  /* 0x0000000000017941 */ /* 0x000fea0003800000 */
.L_x_54:
        /* <DEDUP_REMOVED lines=10> */
.L_x_57:
[----:B------:R-:W-:Y:S05]  /*2d80*/  BSYNC B1 ;  /* 0x0000000000017941 */ /* 0x000fea0003800000 */
.L_x_56:
        /* <DEDUP_REMOVED lines=9> */
.L_x_59:
[----:B------:R-:W-:Y:S05]  /*2e20*/  BSYNC B1 ;  /* 0x0000000000017941 */ /* 0x000fea0003800000 */
.L_x_58:
        /* <DEDUP_REMOVED lines=9> */
.L_x_61:
[----:B------:R-:W-:Y:S05]  /*2ec0*/  BSYNC B1 ;  /* 0x0000000000017941 */ /* 0x000fea0003800000 */
.L_x_60:
        /* <DEDUP_REMOVED lines=10> */
.L_x_63:
[----:B------:R-:W-:Y:S05]  /*2f70*/  BSYNC B1 ;  /* 0x0000000000017941 */ /* 0x000fea0003800000 */
.L_x_62:
        /* <DEDUP_REMOVED lines=10> */
.L_x_65:
[----:B------:R-:W-:Y:S05]  /*3020*/  BSYNC B1 ;  /* 0x0000000000017941 */ /* 0x000fea0003800000 */
.L_x_64:
        /* <DEDUP_REMOVED lines=9> */
.L_x_67:
[----:B------:R-:W-:Y:S05]  /*30c0*/  BSYNC B1 ;  /* 0x0000000000017941 */ /* 0x000fea0003800000 */
.L_x_66:
        /* <DEDUP_REMOVED lines=9> */
.L_x_69:
[----:B------:R-:W-:Y:S05]  /*3160*/  BSYNC B1 ;  /* 0x0000000000017941 */ /* 0x000fea0003800000 */
.L_x_68:
        /* <DEDUP_REMOVED lines=10> */
.L_x_71:
[----:B------:R-:W-:Y:S05]  /*3210*/  BSYNC B1 ;  /* 0x0000000000017941 */ /* 0x000fea0003800000 */
.L_x_70:
        /* <DEDUP_REMOVED lines=10> */
.L_x_73:
[----:B------:R-:W-:Y:S05]  /*32c0*/  BSYNC B1 ;  /* 0x0000000000017941 */ /* 0x000fea0003800000 */
.L_x_72:
        /* <DEDUP_REMOVED lines=9> */
.L_x_75:
[----:B------:R-:W-:Y:S05]  /*3360*/  BSYNC B1 ;  /* 0x0000000000017941 */ /* 0x000fea0003800000 */
.L_x_74:
        /* <DEDUP_REMOVED lines=9> */
.L_x_77:
[----:B------:R-:W-:Y:S05]  /*3400*/  BSYNC B1 ;  /* 0x0000000000017941 */ /* 0x000fea0003800000 */
.L_x_76:
        /* <DEDUP_REMOVED lines=10> */
.L_x_79:
[----:B------:R-:W-:Y:S05]  /*34b0*/  BSYNC B1 ;  /* 0x0000000000017941 */ /* 0x000fea0003800000 */
.L_x_78:
        /* <DEDUP_REMOVED lines=10> */
.L_x_81:
[----:B------:R-:W-:Y:S05]  /*3560*/  BSYNC B1 ;  /* 0x0000000000017941 */ /* 0x000fea0003800000 */
.L_x_80:
        /* <DEDUP_REMOVED lines=9> */
.L_x_83:
[----:B------:R-:W-:Y:S05]  /*3600*/  BSYNC B1 ;  /* 0x0000000000017941 */ /* 0x000fea0003800000 */
.L_x_82:
        /* <DEDUP_REMOVED lines=9> */
.L_x_85:
[----:B------:R-:W-:Y:S05]  /*36a0*/  BSYNC B1 ;  /* 0x0000000000017941 */ /* 0x000fea0003800000 */
.L_x_84:
        /* <DEDUP_REMOVED lines=10> */
.L_x_87:
[----:B------:R-:W-:Y:S05]  /*3750*/  BSYNC B1 ;  /* 0x0000000000017941 */ /* 0x000fea0003800000 */
.L_x_86:
        /* <DEDUP_REMOVED lines=10> */
.L_x_89:
[----:B------:R-:W-:Y:S05]  /*3800*/  BSYNC B1 ;  /* 0x0000000000017941 */ /* 0x000fea0003800000 */
.L_x_88:
        /* <DEDUP_REMOVED lines=9> */
.L_x_91:
[----:B------:R-:W-:Y:S05]  /*38a0*/  BSYNC B1 ;  /* 0x0000000000017941 */ /* 0x000fea0003800000 */
.L_x_90:
        /* <DEDUP_REMOVED lines=9> */
.L_x_93:
[----:B------:R-:W-:Y:S05]  /*3940*/  BSYNC B1 ;  /* 0x0000000000017941 */ /* 0x000fea0003800000 */
.L_x_92:
        /* <DEDUP_REMOVED lines=10> */
.L_x_95:
[----:B------:R-:W-:Y:S05]  /*39f0*/  BSYNC B1 ;  /* 0x0000000000017941 */ /* 0x000fea0003800000 */
.L_x_94:
        /* <DEDUP_REMOVED lines=10> */
.L_x_97:
[----:B------:R-:W-:Y:S05]  /*3aa0*/  BSYNC B1 ;  /* 0x0000000000017941 */ /* 0x000fea0003800000 */
.L_x_96:
        /* <DEDUP_REMOVED lines=9> */
.L_x_99:
[----:B------:R-:W-:Y:S05]  /*3b40*/  BSYNC B1 ;  /* 0x0000000000017941 */ /* 0x000fea0003800000 */
.L_x_98:
        /* <DEDUP_REMOVED lines=9> */
.L_x_101:
[----:B------:R-:W-:Y:S05]  /*3be0*/  BSYNC B1 ;  /* 0x0000000000017941 */ /* 0x000fea0003800000 */
.L_x_100:
        /* <DEDUP_REMOVED lines=10> */
.L_x_103:
[----:B------:R-:W-:Y:S05]  /*3c90*/  BSYNC B1 ;  /* 0x0000000000017941 */ /* 0x000fea0003800000 */
.L_x_102:
        /* <DEDUP_REMOVED lines=10> */
.L_x_105:
[----:B------:R-:W-:Y:S05]  /*3d40*/  BSYNC B1 ;  /* 0x0000000000017941 */ /* 0x000fea0003800000 */
.L_x_104:
        /* <DEDUP_REMOVED lines=9> */
.L_x_107:
[----:B------:R-:W-:Y:S05]  /*3de0*/  BSYNC B1 ;  /* 0x0000000000017941 */ /* 0x000fea0003800000 */
.L_x_106:
        /* <DEDUP_REMOVED lines=9> */
.L_x_109:
[----:B------:R-:W-:Y:S05]  /*3e80*/  BSYNC B1 ;  /* 0x0000000000017941 */ /* 0x000fea0003800000 */
.L_x_108:
        /* <DEDUP_REMOVED lines=10> */
.L_x_111:
[----:B------:R-:W-:Y:S05]  /*3f30*/  BSYNC B1 ;  /* 0x0000000000017941 */ /* 0x000fea0003800000 */
.L_x_110:
        /* <DEDUP_REMOVED lines=10> */
.L_x_113:
[----:B------:R-:W-:Y:S05]  /*3fe0*/  BSYNC B1 ;  /* 0x0000000000017941 */ /* 0x000fea0003800000 */
.L_x_112:
        /* <DEDUP_REMOVED lines=9> */
.L_x_115:
[----:B------:R-:W-:Y:S05]  /*4080*/  BSYNC B1 ;  /* 0x0000000000017941 */ /* 0x000fea0003800000 */
.L_x_114:
        /* <DEDUP_REMOVED lines=9> */
.L_x_117:
[----:B------:R-:W-:Y:S05]  /*4120*/  BSYNC B1 ;  /* 0x0000000000017941 */ /* 0x000fea0003800000 */
.L_x_116:
        /* <DEDUP_REMOVED lines=10> */
.L_x_119:
[----:B------:R-:W-:Y:S05]  /*41d0*/  BSYNC B1 ;  /* 0x0000000000017941 */ /* 0x000fea0003800000 */
.L_x_118:
        /* <DEDUP_REMOVED lines=10> */
.L_x_121:
[----:B------:R-:W-:Y:S05]  /*4280*/  BSYNC B1 ;  /* 0x0000000000017941 */ /* 0x000fea0003800000 */
.L_x_120:
        /* <DEDUP_REMOVED lines=9> */
.L_x_123:
[----:B------:R-:W-:Y:S05]  /*4320*/  BSYNC B1 ;  /* 0x0000000000017941 */ /* 0x000fea0003800000 */
.L_x_122:
        /* <DEDUP_REMOVED lines=9> */
.L_x_125:
[----:B------:R-:W-:Y:S05]  /*43c0*/  BSYNC B1 ;  /* 0x0000000000017941 */ /* 0x000fea0003800000 */
.L_x_124:
        /* <DEDUP_REMOVED lines=10> */
.L_x_127:
[----:B------:R-:W-:Y:S05]  /*4470*/  BSYNC B1 ;  /* 0x0000000000017941 */ /* 0x000fea0003800000 */
.L_x_126:
        /* <DEDUP_REMOVED lines=10> */
.L_x_129:
[----:B------:R-:W-:Y:S05]  /*4520*/  BSYNC B1 ;  /* 0x0000000000017941 */ /* 0x000fea0003800000 */
.L_x_128:
        /* <DEDUP_REMOVED lines=9> */
.L_x_131:
[----:B------:R-:W-:Y:S05]  /*45c0*/  BSYNC B1 ;  /* 0x0000000000017941 */ /* 0x000fea0003800000 */
.L_x_130:
        /* <DEDUP_REMOVED lines=9> */
.L_x_133:
[----:B------:R-:W-:Y:S05]  /*4660*/  BSYNC B1 ;  /* 0x0000000000017941 */ /* 0x000fea0003800000 */
.L_x_132:
        /* <DEDUP_REMOVED lines=10> */
.L_x_135:
[----:B------:R-:W-:Y:S05]  /*4710*/  BSYNC B1 ;  /* 0x0000000000017941 */ /* 0x000fea0003800000 */
.L_x_134:
        /* <DEDUP_REMOVED lines=10> */
.L_x_137:
[----:B------:R-:W-:Y:S05]  /*47c0*/  BSYNC B1 ;  /* 0x0000000000017941 */ /* 0x000fea0003800000 */
.L_x_136:
        /* <DEDUP_REMOVED lines=9> */
.L_x_139:
[----:B------:R-:W-:Y:S05]  /*4860*/  BSYNC B1 ;  /* 0x0000000000017941 */ /* 0x000fea0003800000 */
.L_x_138:
        /* <DEDUP_REMOVED lines=9> */
.L_x_141:
[----:B------:R-:W-:Y:S05]  /*4900*/  BSYNC B1 ;  /* 0x0000000000017941 */ /* 0x000fea0003800000 */
.L_x_140:
        /* <DEDUP_REMOVED lines=10> */
.L_x_143:
[----:B------:R-:W-:Y:S05]  /*49b0*/  BSYNC B1 ;  /* 0x0000000000017941 */ /* 0x000fea0003800000 */
.L_x_142:
        /* <DEDUP_REMOVED lines=10> */
.L_x_145:
[----:B------:R-:W-:Y:S05]  /*4a60*/  BSYNC B1 ;  /* 0x0000000000017941 */ /* 0x000fea0003800000 */
.L_x_144:
        /* <DEDUP_REMOVED lines=9> */
.L_x_147:
[----:B------:R-:W-:Y:S05]  /*4b00*/  BSYNC B1 ;  /* 0x0000000000017941 */ /* 0x000fea0003800000 */
.L_x_146:
        /* <DEDUP_REMOVED lines=9> */
.L_x_149:
[----:B------:R-:W-:Y:S05]  /*4ba0*/  BSYNC B1 ;  /* 0x0000000000017941 */ /* 0x000fea0003800000 */
.L_x_148:
        /* <DEDUP_REMOVED lines=10> */
.L_x_151:
[----:B------:R-:W-:Y:S05]  /*4c50*/  BSYNC B1 ;  /* 0x0000000000017941 */ /* 0x000fea0003800000 */
.L_x_150:
[----:B-----5:R-:W-:Y:S01]  /*4c60*/  HADD2.F32 R5, -RZ, R24.H0_H0 ;  /* 0x20000018ff057230 */ /* 0x020fe20000004100 */
[----:B------:R-:W-:Y:S01]  /*4c70*/  ISETP.GT.AND P0, PT, R4, 0x79, PT ;  /* 0x000000790400780c */ /* 0x000fe20003f04270 */
[----:B------:R-:W-:Y:S01]  /*4c80*/  @P2 IMAD.MOV.U32 R4, RZ, RZ, R10 ;  /* 0x000000ffff042224 */ /* 0x000fe200078e000a */
[----:B------:R-:W-:Y:S02]  /*4c90*/  BSSY B1, `(.L_x_152) ;  /* 0x000000a000017945 */ /* 0x000fe40003800000 */
[----:B------:R-:W-:Y:S01]  /*4ca0*/  FMUL R5, R5, R90 ;  /* 0x0000005a05057220 */ /* 0x000fe20000400000 */
[----:B------:R-:W-:-:S03]  /*4cb0*/  ISETP.GT.AND P3, PT, R3, RZ, P0 ;  /* 0x000000ff0300720c */ /* 0x000fc60000764270 */
[----:B------:R-:W-:-:S05]  /*4cc0*/  FFMA R5, R84, R23, R5 ;  /* 0x0000001754057223 */ /* 0x000fca0000000005 */
[----:B------:R-:W-:-:S04]  /*4cd0*/  F2FP.F16.F32.PACK_AB R5, RZ, R5 ;  /* 0x00000005ff05723e */ /* 0x000fc800000000ff */
[----:B0-----:R-:W-:Y:S01]  /*4ce0*/  PRMT R14, R5, 0x7610, R14 ;  /* 0x00007610050e7816 */ /* 0x001fe2000000000e */
[----:B------:R-:W-:-:S05]  /*4cf0*/  @P2 IMAD.MOV.U32 R5, RZ, RZ, R11 ;  /* 0x000000ffff052224 */ /* 0x000fca00078e000b */
[----:B------:R0:W-:Y:S01]  /*4d00*/  @P2 STG.E.U16 desc[UR38][R4.64+0xf0], R14 ;  /* 0x0000f00e04002986 */ /* 0x0001e2000c101526 */
[----:B------:R-:W-:Y:S05]  /*4d10*/  @!P3 BRA `(.L_x_153) ;  /* 0x000000000004b947 */ /* 0x000fea0003800000 */
[----:B------:R0:W5:Y:S02]  /*4d20*/  LDG.E.LTC128B.U16 R24, desc[UR38][R6.64+0xf2] ;  /* 0x0000f22606187981 */ /* 0x000164000c1e1520 */
.L_x_153:
[----:B------:R-:W-:Y:S05]  /*4d30*/  BSYNC B1 ;  /* 0x0000000000017941 */ /* 0x000fea0003800000 */
.L_x_152:
        /* <DEDUP_REMOVED lines=9> */
.L_x_155:
[----:B------:R-:W-:Y:S05]  /*4dd0*/  BSYNC B1 ;  /* 0x0000000000017941 */ /* 0x000fea0003800000 */
.L_x_154:
[----:B-----5:R-:W-:Y:S01]  /*4de0*/  HADD2.F32 R5, -RZ, R24.H0_H0 ;  /* 0x20000018ff057230 */ /* 0x020fe20000004100 */
[----:B------:R-:W-:Y:S01]  /*4df0*/  ISETP.GT.AND P0, PT, R3, 0x8, P0 ;  /* 0x000000080300780c */ /* 0x000fe20000704270 */
[----:B0-----:R-:W-:Y:S01]  /*4e00*/  @P1 IMAD.MOV.U32 R4, RZ, RZ, R12 ;  /* 0x000000ffff041224 */ /* 0x001fe200078e000c */
[----:B------:R-:W-:Y:S02]  /*4e10*/  BSSY B1, `(.L_x_156) ;  /* 0x0000009000017945 */ /* 0x000fe40003800000 */
[----:B------:R-:W-:-:S04]  /*4e20*/  FMUL R5, R5, R90 ;  /* 0x0000005a05057220 */ /* 0x000fc80000400000 */
[----:B------:R-:W-:-:S05]  /*4e30*/  FFMA R5, R86, R23, R5 ;  /* 0x0000001756057223 */ /* 0x000fca0000000005 */
[----:B------:R-:W-:-:S04]  /*4e40*/  F2FP.F16.F32.PACK_AB R5, RZ, R5 ;  /* 0x00000005ff05723e */ /* 0x000fc800000000ff */
[----:B-1-3--:R-:W-:Y:S01]  /*4e50*/  PRMT R6, R5, 0x7610, R6 ;  /* 0x0000761005067816 */ /* 0x00afe20000000006 */
[----:B------:R-:W-:-:S05]  /*4e60*/  @P1 IMAD.MOV.U32 R5, RZ, RZ, R13 ;  /* 0x000000ffff051224 */ /* 0x000fca00078e000d */
[----:B------:R0:W-:Y:S01]  /*4e70*/  @P1 STG.E.U16 desc[UR38][R4.64+0xf0], R6 ;  /* 0x0000f00604001986 */ /* 0x0001e2000c101526 */
[----:B------:R-:W-:Y:S05]  /*4e80*/  @!P0 BRA `(.L_x_157) ;  /* 0x0000000000048947 */ /* 0x000fea0003800000 */
[----:B------:R1:W5:Y:S02]  /*4e90*/  LDG.E.LTC128B.U16 R24, desc[UR38][R8.64+0xf2] ;  /* 0x0000f22608187981 */ /* 0x000364000c1e1520 */
.L_x_157:
[----:B------:R-:W-:Y:S05]  /*4ea0*/  BSYNC B1 ;  /* 0x0000000000017941 */ /* 0x000fea0003800000 */
.L_x_156:
[----:B------:R-:W-:Y:S05]  /*4eb0*/  @!P0 BRA `(.L_x_158) ;  /* 0x0000001000e88947 */ /* 0x000fea0003800000 */
[----:B-----5:R-:W-:-:S05]  /*4ec0*/  HADD2.F32 R3, -RZ, R24.H0_H0 ;  /* 0x20000018ff037230 */ /* 0x020fca0000004100 */
[----:B0-----:R-:W-:-:S04]  /*4ed0*/  FMUL R4, R3, R90 ;  /* 0x0000005a03047220 */ /* 0x001fc80000400000 */
[----:B------:R-:W-:-:S05]  /*4ee0*/  FFMA R4, R87, R23, R4 ;  /* 0x0000001757047223 */ /* 0x000fca0000000004 */
[----:B------:R-:W-:-:S05]  /*4ef0*/  F2FP.F16.F32.PACK_AB R4, RZ, R4 ;  /* 0x00000004ff04723e */ /* 0x000fca00000000ff */
[----:B------:R3:W-:Y:S01]  /*4f00*/  STG.E.U16 desc[UR38][R12.64+0xf2], R4 ;  /* 0x0000f2040c007986 */ /* 0x0007e2000c101526 */
[----:B------:R-:W-:Y:S05]  /*4f10*/  BRA `(.L_x_158) ;  /* 0x0000001000d07947 */ /* 0x000fea0003800000 */
.L_x_33:
[----:B------:R-:W-:Y:S01]  /*4f20*/  ISETP.GT.AND P3, PT, R4, 0x1, PT ;  /* 0x000000010400780c */ /* 0x000fe20003f64270 */
[----:B------:R-:W-:Y:S01]  /*4f30*/  ULDC.64 UR4, c[0x0][0x5c0] ;  /* 0x0001700000047ab9 */ /* 0x000fe20000000a00 */
[-C--:B------:R-:W-:Y:S01]  /*4f40*/  FMUL R24, R24, R23.reuse ;  /* 0x0000001718187220 */ /* 0x080fe20000400000 */
[----:B------:R-:W-:Y:S01]  /*4f50*/  LEA R6, P4, R106, UR4, 0x1 ;  /* 0x000000046a067c11 */ /* 0x000fe2000f8808ff */
[-C--:B------:R-:W-:Y:S01]  /*4f60*/  FMUL R25, R25, R23.reuse ;  /* 0x0000001719197220 */ /* 0x080fe20000400000 */
[----:B------:R-:W-:Y:S01]  /*4f70*/  ISETP.GT.AND P0, PT, R3, RZ, P3 ;  /* 0x000000ff0300720c */ /* 0x000fe20001f04270 */
[-C--:B------:R-:W-:Y:S01]  /*4f80*/  FMUL R26, R26, R23.reuse ;  /* 0x000000171a1a7220 */ /* 0x080fe20000400000 */
[----:B------:R-:W-:Y:S01]  /*4f90*/  F2FP.F16.F32.PACK_AB R24, RZ, R24 ;  /* 0x00000018ff18723e */ /* 0x000fe200000000ff */
[-C--:B------:R-:W-:Y:S01]  /*4fa0*/  FMUL R27, R27, R23.reuse ;  /* 0x000000171b1b7220 */ /* 0x080fe20000400000 */
[----:B------:R-:W-:Y:S01]  /*4fb0*/  LEA.HI.X R7, R106, UR5, R103, 0x1, P4 ;  /* 0x000000056a077c11 */ /* 0x000fe2000a0f0c67 */
[----:B------:R-:W-:Y:S01]  /*4fc0*/  FMUL R28, R28, R23 ;  /* 0x000000171c1c7220 */ /* 0x000fe20000400000 */
[----:B------:R-:W-:Y:S01]  /*4fd0*/  F2FP.F16.F32.PACK_AB R25, RZ, R25 ;  /* 0x00000019ff19723e */ /* 0x000fe200000000ff */
[-C--:B------:R-:W-:Y:S01]  /*4fe0*/  FMUL R29, R29, R23.reuse ;  /* 0x000000171d1d7220 */ /* 0x080fe20000400000 */
[----:B------:R-:W-:Y:S01]  /*4ff0*/  ISETP.GT.AND P2, PT, R3, 0x8, P2 ;  /* 0x000000080300780c */ /* 0x000fe20001744270 */
[----:B------:R-:W-:Y:S01]  /*5000*/  @P1 STG.E.U16 desc[UR38][R6.64], R24 ;  /* 0x0000001806001986 */ /* 0x000fe2000c101526 */
[----:B------:R-:W-:Y:S01]  /*5010*/  ISETP.GT.AND P1, PT, R4, 0x8, PT ;  /* 0x000000080400780c */ /* 0x000fe20003f24270 */
[-C--:B------:R-:W-:Y:S01]  /*5020*/  FMUL R30, R30, R23.reuse ;  /* 0x000000171e1e7220 */ /* 0x080fe20000400000 */
[C---:B------:R-:W-:Y:S01]  /*5030*/  SHF.L.U64.HI R5, R91.reuse, 0x1, R92 ;  /* 0x000000015b057819 */ /* 0x040fe2000001025c */
[----:B------:R-:W-:Y:S01]  /*5040*/  @P0 STG.E.U16 desc[UR38][R6.64+0x2], R25 ;  /* 0x0000021906000986 */ /* 0x000fe2000c101526 */
[----:B------:R-:W-:Y:S01]  /*5050*/  LEA R8, P5, R91, R6, 0x1 ;  /* 0x000000065b087211 */ /* 0x000fe200078a08ff */
[-C--:B------:R-:W-:Y:S01]  /*5060*/  FMUL R31, R31, R23.reuse ;  /* 0x000000171f1f7220 */ /* 0x080fe20000400000 */
[----:B------:R-:W-:Y:S01]  /*5070*/  ISETP.GT.AND P3, PT, R3, 0x8, P3 ;  /* 0x000000080300780c */ /* 0x000fe20001f64270 */
[-C--:B------:R-:W-:Y:S01]  /*5080*/  FMUL R32, R32, R23.reuse ;  /* 0x0000001720207220 */ /* 0x080fe20000400000 */
[----:B------:R-:W-:Y:S01]  /*5090*/  ISETP.GT.AND P0, PT, R4, 0x9, PT ;  /* 0x000000090400780c */ /* 0x000fe20003f04270 */
[----:B------:R-:W-:Y:S01]  /*50a0*/  IMAD.X R9, R5, 0x1, R7, P5 ;  /* 0x0000000105097824 */ /* 0x000fe200028e0607 */
[----:B------:R-:W-:Y:S01]  /*50b0*/  ISETP.GT.AND P4, PT, R3, RZ, P1 ;  /* 0x000000ff0300720c */ /* 0x000fe20000f84270 */
[-C--:B------:R-:W-:Y:S01]  /*50c0*/  FMUL R33, R33, R23.reuse ;  /* 0x0000001721217220 */ /* 0x080fe20000400000 */
[----:B------:R-:W-:Y:S01]  /*50d0*/  F2FP.F16.F32.PACK_AB R26, RZ, R26 ;  /* 0x0000001aff1a723e */ /* 0x000fe200000000ff */
[-C--:B------:R-:W-:Y:S01]  /*50e0*/  FMUL R34, R34, R23.reuse ;  /* 0x0000001722227220 */ /* 0x080fe20000400000 */
[----:B------:R-:W-:Y:S01]  /*50f0*/  ISETP.GT.AND P5, PT, R3, RZ, P0 ;  /* 0x000000ff0300720c */ /* 0x000fe200007a4270 */
[----:B------:R-:W-:Y:S01]  /*5100*/  FMUL R35, R35, R23 ;  /* 0x0000001723237220 */ /* 0x000fe20000400000 */
[----:B------:R-:W-:Y:S01]  /*5110*/  F2FP.F16.F32.PACK_AB R27, RZ, R27 ;  /* 0x0000001bff1b723e */ /* 0x000fe200000000ff */
[----:B------:R-:W-:Y:S01]  /*5120*/  @P2 STG.E.U16 desc[UR38][R8.64], R26 ;  /* 0x0000001a08002986 */ /* 0x000fe2000c101526 */
[----:B------:R-:W-:Y:S01]  /*5130*/  F2FP.F16.F32.PACK_AB R28, RZ, R28 ;  /* 0x0000001cff1c723e */ /* 0x000fe200000000ff */
[-C--:B------:R-:W-:Y:S01]  /*5140*/  FMUL R36, R36, R23.reuse ;  /* 0x0000001724247220 */ /* 0x080fe20000400000 */
[----:B------:R-:W-:Y:S01]  /*5150*/  ISETP.GT.AND P2, PT, R3, 0x8, P1 ;  /* 0x000000080300780c */ /* 0x000fe20000f44270 */
[----:B------:R-:W-:Y:S01]  /*5160*/  @P3 STG.E.U16 desc[UR38][R8.64+0x2], R27 ;  /* 0x0000021b08003986 */ /* 0x000fe2000c101526 */
[----:B------:R-:W-:Y:S01]  /*5170*/  ISETP.GT.AND P1, PT, R4, 0x10, PT ;  /* 0x000000100400780c */ /* 0x000fe20003f24270 */
[----:B------:R-:W-:Y:S01]  /*5180*/  FMUL R37, R37, R23 ;  /* 0x0000001725257220 */ /* 0x000fe20000400000 */
[----:B------:R-:W-:Y:S01]  /*5190*/  F2FP.F16.F32.PACK_AB R29, RZ, R29 ;  /* 0x0000001dff1d723e */ /* 0x000fe200000000ff */
[----:B------:R-:W-:Y:S01]  /*51a0*/  @P4 STG.E.U16 desc[UR38][R6.64+0x10], R28 ;  /* 0x0000101c06004986 */ /* 0x000fe2000c101526 */
[C---:B------:R-:W-:Y:S01]  /*51b0*/  ISETP.GT.AND P3, PT, R3.reuse, 0x8, P0 ;  /* 0x000000080300780c */ /* 0x040fe20000764270 */
[-C--:B------:R-:W-:Y:S01]  /*51c0*/  FMUL R38, R38, R23.reuse ;  /* 0x0000001726267220 */ /* 0x080fe20000400000 */
[----:B------:R-:W-:Y:S01]  /*51d0*/  ISETP.GT.AND P0, PT, R4, 0x11, PT ;  /* 0x000000110400780c */ /* 0x000fe20003f04270 */
[----:B------:R-:W-:Y:S01]  /*51e0*/  @P5 STG.E.U16 desc[UR38][R6.64+0x12], R29 ;  /* 0x0000121d06005986 */ /* 0x000fe2000c101526 */
        /* <DEDUP_REMOVED lines=161> */
[----:B------:R-:W-:Y:S01]  /*5c00*/  FMUL R87, R87, R23 ;  /* 0x0000001757577220 */ /* 0x000fe20000400000 */
[----:B------:R-:W-:-:S02]  /*5c10*/  F2FP.F16.F32.PACK_AB R62, RZ, R62 ;  /* 0x0000003eff3e723e */ /* 0x000fc400000000ff */
[C---:B------:R-:W-:Y:S02]  /*5c20*/  ISETP.GT.AND P5, PT, R3.reuse, RZ, P0 ;  /* 0x000000ff0300720c */ /* 0x040fe400007a4270 */
[----:B------:R-:W-:Y:S01]  /*5c30*/  F2FP.F16.F32.PACK_AB R63, RZ, R63 ;  /* 0x0000003fff3f723e */ /* 0x000fe200000000ff */
[----:B------:R-:W-:Y:S01]  /*5c40*/  @P2 STG.E.U16 desc[UR38][R8.64+0x90], R62 ;  /* 0x0000903e08002986 */ /* 0x000fe2000c101526 */
[----:B------:R-:W-:Y:S02]  /*5c50*/  F2FP.F16.F32.PACK_AB R64, RZ, R64 ;  /* 0x00000040ff40723e */ /* 0x000fe400000000ff */
[C---:B------:R-:W-:Y:S01]  /*5c60*/  ISETP.GT.AND P2, PT, R3.reuse, 0x8, P1 ;  /* 0x000000080300780c */ /* 0x040fe20000f44270 */
[----:B------:R-:W-:Y:S01]  /*5c70*/  @P3 STG.E.U16 desc[UR38][R8.64+0x92], R63 ;  /* 0x0000923f08003986 */ /* 0x000fe2000c101526 */
[----:B------:R-:W-:Y:S02]  /*5c80*/  ISETP.GT.AND P1, PT, R4, 0x58, PT ;  /* 0x000000580400780c */ /* 0x000fe40003f24270 */
[----:B------:R-:W-:Y:S01]  /*5c90*/  F2FP.F16.F32.PACK_AB R65, RZ, R65 ;  /* 0x00000041ff41723e */ /* 0x000fe200000000ff */
[----:B------:R-:W-:Y:S01]  /*5ca0*/  @P4 STG.E.U16 desc[UR38][R6.64+0xa0], R64 ;  /* 0x0000a04006004986 */ /* 0x000fe2000c101526 */
[----:B------:R-:W-:-:S02]  /*5cb0*/  ISETP.GT.AND P3, PT, R3, 0x8, P0 ;  /* 0x000000080300780c */ /* 0x000fc40000764270 */
[----:B------:R-:W-:Y:S01]  /*5cc0*/  ISETP.GT.AND P0, PT, R4, 0x59, PT ;  /* 0x000000590400780c */ /* 0x000fe20003f04270 */
[----:B------:R-:W-:Y:S01]  /*5cd0*/  @P5 STG.E.U16 desc[UR38][R6.64+0xa2], R65 ;  /* 0x0000a24106005986 */ /* 0x000fe2000c101526 */
[C---:B------:R-:W-:Y:S02]  /*5ce0*/  ISETP.GT.AND P4, PT, R3.reuse, RZ, P1 ;  /* 0x000000ff0300720c */ /* 0x040fe40000f84270 */
[----:B------:R-:W-:Y:S02]  /*5cf0*/  F2FP.F16.F32.PACK_AB R66, RZ, R66 ;  /* 0x00000042ff42723e */ /* 0x000fe400000000ff */
[----:B------:R-:W-:Y:S02]  /*5d00*/  ISETP.GT.AND P5, PT, R3, RZ, P0 ;  /* 0x000000ff0300720c */ /* 0x000fe400007a4270 */
[----:B------:R-:W-:Y:S01]  /*5d10*/  F2FP.F16.F32.PACK_AB R67, RZ, R67 ;  /* 0x00000043ff43723e */ /* 0x000fe200000000ff */
[----:B------:R-:W-:Y:S01]  /*5d20*/  @P2 STG.E.U16 desc[UR38][R8.64+0xa0], R66 ;  /* 0x0000a04208002986 */ /* 0x000fe2000c101526 */
[----:B------:R-:W-:-:S02]  /*5d30*/  F2FP.F16.F32.PACK_AB R68, RZ, R68 ;  /* 0x00000044ff44723e */ /* 0x000fc400000000ff */
[C---:B------:R-:W-:Y:S01]  /*5d40*/  ISETP.GT.AND P2, PT, R3.reuse, 0x8, P1 ;  /* 0x000000080300780c */ /* 0x040fe20000f44270 */
[----:B------:R-:W-:Y:S01]  /*5d50*/  @P3 STG.E.U16 desc[UR38][R8.64+0xa2], R67 ;  /* 0x0000a24308003986 */ /* 0x000fe2000c101526 */
[C---:B------:R-:W-:Y:S02]  /*5d60*/  ISETP.GT.AND P1, PT, R4.reuse, 0x60, PT ;  /* 0x000000600400780c */ /* 0x040fe40003f24270 */
[----:B------:R-:W-:Y:S01]  /*5d70*/  F2FP.F16.F32.PACK_AB R69, RZ, R69 ;  /* 0x00000045ff45723e */ /* 0x000fe200000000ff */
[----:B------:R-:W-:Y:S01]  /*5d80*/  @P4 STG.E.U16 desc[UR38][R6.64+0xb0], R68 ;  /* 0x0000b04406004986 */ /* 0x000fe2000c101526 */
[C---:B------:R-:W-:Y:S02]  /*5d90*/  ISETP.GT.AND P3, PT, R3.reuse, 0x8, P0 ;  /* 0x000000080300780c */ /* 0x040fe40000764270 */
[----:B------:R-:W-:Y:S01]  /*5da0*/  ISETP.GT.AND P0, PT, R4, 0x61, PT ;  /* 0x000000610400780c */ /* 0x000fe20003f04270 */
[----:B------:R-:W-:Y:S01]  /*5db0*/  @P5 STG.E.U16 desc[UR38][R6.64+0xb2], R69 ;  /* 0x0000b24506005986 */ /* 0x000fe2000c101526 */
[----:B------:R-:W-:-:S02]  /*5dc0*/  ISETP.GT.AND P4, PT, R3, RZ, P1 ;  /* 0x000000ff0300720c */ /* 0x000fc40000f84270 */
[C---:B------:R-:W-:Y:S02]  /*5dd0*/  ISETP.GT.AND P5, PT, R3.reuse, RZ, P0 ;  /* 0x000000ff0300720c */ /* 0x040fe400007a4270 */
[----:B------:R-:W-:Y:S02]  /*5de0*/  F2FP.F16.F32.PACK_AB R70, RZ, R70 ;  /* 0x00000046ff46723e */ /* 0x000fe400000000ff */
[----:B------:R-:W-:Y:S02]  /*5df0*/  F2FP.F16.F32.PACK_AB R71, RZ, R71 ;  /* 0x00000047ff47723e */ /* 0x000fe400000000ff */
[----:B------:R-:W-:Y:S01]  /*5e00*/  F2FP.F16.F32.PACK_AB R72, RZ, R72 ;  /* 0x00000048ff48723e */ /* 0x000fe200000000ff */
[----:B------:R-:W-:Y:S01]  /*5e10*/  @P2 STG.E.U16 desc[UR38][R8.64+0xb0], R70 ;  /* 0x0000b04608002986 */ /* 0x000fe2000c101526 */
[----:B------:R-:W-:Y:S02]  /*5e20*/  F2FP.F16.F32.PACK_AB R73, RZ, R73 ;  /* 0x00000049ff49723e */ /* 0x000fe400000000ff */
[C---:B------:R-:W-:Y:S01]  /*5e30*/  ISETP.GT.AND P1, PT, R3.reuse, 0x8, P1 ;  /* 0x000000080300780c */ /* 0x040fe20000f24270 */
[----:B------:R-:W-:Y:S01]  /*5e40*/  @P3 STG.E.U16 desc[UR38][R8.64+0xb2], R71 ;  /* 0x0000b24708003986 */ /* 0x000fe2000c101526 */
[----:B------:R-:W-:-:S02]  /*5e50*/  ISETP.GT.AND P2, PT, R3, 0x8, P0 ;  /* 0x000000080300780c */ /* 0x000fc40000744270 */
[C---:B------:R-:W-:Y:S01]  /*5e60*/  ISETP.GT.AND P0, PT, R4.reuse, 0x69, PT ;  /* 0x000000690400780c */ /* 0x040fe20003f04270 */
[----:B------:R-:W-:Y:S01]  /*5e70*/  @P4 STG.E.U16 desc[UR38][R6.64+0xc0], R72 ;  /* 0x0000c04806004986 */ /* 0x000fe2000c101526 */
[----:B------:R-:W-:Y:S02]  /*5e80*/  ISETP.GT.AND P4, PT, R4, 0x68, PT ;  /* 0x000000680400780c */ /* 0x000fe40003f84270 */
[----:B------:R-:W-:Y:S01]  /*5e90*/  F2FP.F16.F32.PACK_AB R74, RZ, R74 ;  /* 0x0000004aff4a723e */ /* 0x000fe200000000ff */
[----:B------:R-:W-:Y:S01]  /*5ea0*/  @P5 STG.E.U16 desc[UR38][R6.64+0xc2], R73 ;  /* 0x0000c24906005986 */ /* 0x000fe2000c101526 */
[C---:B------:R-:W-:Y:S02]  /*5eb0*/  ISETP.GT.AND P5, PT, R3.reuse, RZ, P4 ;  /* 0x000000ff0300720c */ /* 0x040fe400027a4270 */
[----:B------:R-:W-:Y:S01]  /*5ec0*/  ISETP.GT.AND P3, PT, R3, RZ, P0 ;  /* 0x000000ff0300720c */ /* 0x000fe20000764270 */
[----:B------:R-:W-:Y:S01]  /*5ed0*/  @P1 STG.E.U16 desc[UR38][R8.64+0xc0], R74 ;  /* 0x0000c04a08001986 */ /* 0x000fe2000c101526 */
[----:B------:R-:W-:-:S02]  /*5ee0*/  F2FP.F16.F32.PACK_AB R75, RZ, R75 ;  /* 0x0000004bff4b723e */ /* 0x000fc400000000ff */
[----:B------:R-:W-:Y:S02]  /*5ef0*/  F2FP.F16.F32.PACK_AB R76, RZ, R76 ;  /* 0x0000004cff4c723e */ /* 0x000fe400000000ff */
[C---:B------:R-:W-:Y:S01]  /*5f00*/  ISETP.GT.AND P4, PT, R3.reuse, 0x8, P4 ;  /* 0x000000080300780c */ /* 0x040fe20002784270 */
[----:B------:R-:W-:Y:S01]  /*5f10*/  @P2 STG.E.U16 desc[UR38][R8.64+0xc2], R75 ;  /* 0x0000c24b08002986 */ /* 0x000fe2000c101526 */
[----:B------:R-:W-:Y:S02]  /*5f20*/  F2FP.F16.F32.PACK_AB R77, RZ, R77 ;  /* 0x0000004dff4d723e */ /* 0x000fe400000000ff */
[C---:B------:R-:W-:Y:S01]  /*5f30*/  ISETP.GT.AND P2, PT, R4.reuse, 0x71, PT ;  /* 0x000000710400780c */ /* 0x040fe20003f44270 */
[----:B------:R-:W-:Y:S01]  /*5f40*/  @P5 STG.E.U16 desc[UR38][R6.64+0xd0], R76 ;  /* 0x0000d04c06005986 */ /* 0x000fe2000c101526 */
[----:B------:R-:W-:Y:S02]  /*5f50*/  ISETP.GT.AND P5, PT, R3, 0x8, P0 ;  /* 0x000000080300780c */ /* 0x000fe400007a4270 */
[C---:B------:R-:W-:Y:S01]  /*5f60*/  ISETP.GT.AND P1, PT, R4.reuse, 0x78, PT ;  /* 0x000000780400780c */ /* 0x040fe20003f24270 */
[----:B------:R-:W-:Y:S01]  /*5f70*/  @P3 STG.E.U16 desc[UR38][R6.64+0xd2], R77 ;  /* 0x0000d24d06003986 */ /* 0x000fe2000c101526 */
[----:B------:R-:W-:-:S02]  /*5f80*/  ISETP.GT.AND P3, PT, R4, 0x70, PT ;  /* 0x000000700400780c */ /* 0x000fc40003f64270 */
[----:B------:R-:W-:Y:S01]  /*5f90*/  ISETP.GT.AND P0, PT, R4, 0x79, PT ;  /* 0x000000790400780c */ /* 0x000fe20003f04270 */
[----:B------:R-:W-:Y:S01]  /*5fa0*/  @P4 IMAD.MOV.U32 R4, RZ, RZ, R8 ;  /* 0x000000ffff044224 */ /* 0x000fe200078e0008 */
[----:B------:R-:W-:Y:S01]  /*5fb0*/  F2FP.F16.F32.PACK_AB R78, RZ, R78 ;  /* 0x0000004eff4e723e */ /* 0x000fe200000000ff */
[----:B------:R-:W-:Y:S01]  /*5fc0*/  @P4 IMAD.MOV.U32 R5, RZ, RZ, R9 ;  /* 0x000000ffff054224 */ /* 0x000fe200078e0009 */
[----:B------:R-:W-:Y:S02]  /*5fd0*/  F2FP.F16.F32.PACK_AB R79, RZ, R79 ;  /* 0x0000004fff4f723e */ /* 0x000fe400000000ff */
[----:B------:R-:W-:Y:S02]  /*5fe0*/  F2FP.F16.F32.PACK_AB R80, RZ, R80 ;  /* 0x00000050ff50723e */ /* 0x000fe400000000ff */
[----:B------:R0:W-:Y:S01]  /*5ff0*/  @P4 STG.E.U16 desc[UR38][R4.64+0xd0], R78 ;  /* 0x0000d04e04004986 */ /* 0x0001e2000c101526 */
[----:B------:R-:W-:Y:S02]  /*6000*/  ISETP.GT.AND P4, PT, R3, RZ, P2 ;  /* 0x000000ff0300720c */ /* 0x000fe40001784270 */
[----:B------:R-:W-:-:S02]  /*6010*/  F2FP.F16.F32.PACK_AB R81, RZ, R81 ;  /* 0x00000051ff51723e */ /* 0x000fc400000000ff */
[----:B------:R-:W-:Y:S02]  /*6020*/  ISETP.GT.AND P2, PT, R3, 0x8, P2 ;  /* 0x000000080300780c */ /* 0x000fe40001744270 */
[----:B------:R-:W-:Y:S02]  /*6030*/  F2FP.F16.F32.PACK_AB R82, RZ, R82 ;  /* 0x00000052ff52723e */ /* 0x000fe400000000ff */
[----:B------:R-:W-:Y:S02]  /*6040*/  F2FP.F16.F32.PACK_AB R83, RZ, R83 ;  /* 0x00000053ff53723e */ /* 0x000fe400000000ff */
[----:B------:R-:W-:Y:S01]  /*6050*/  F2FP.F16.F32.PACK_AB R84, RZ, R84 ;  /* 0x00000054ff54723e */ /* 0x000fe200000000ff */
[----:B0-----:R-:W-:Y:S01]  /*6060*/  @P5 IMAD.MOV.U32 R4, RZ, RZ, R8 ;  /* 0x000000ffff045224 */ /* 0x001fe200078e0008 */
[----:B------:R-:W-:Y:S01]  /*6070*/  F2FP.F16.F32.PACK_AB R85, RZ, R85 ;  /* 0x00000055ff55723e */ /* 0x000fe200000000ff */
[----:B------:R-:W-:Y:S01]  /*6080*/  @P5 IMAD.MOV.U32 R5, RZ, RZ, R9 ;  /* 0x000000ffff055224 */ /* 0x000fe200078e0009 */
[----:B------:R-:W-:-:S02]  /*6090*/  F2FP.F16.F32.PACK_AB R86, RZ, R86 ;  /* 0x00000056ff56723e */ /* 0x000fc400000000ff */
[----:B------:R-:W-:Y:S02]  /*60a0*/  F2FP.F16.F32.PACK_AB R87, RZ, R87 ;  /* 0x00000057ff57723e */ /* 0x000fe400000000ff */
[----:B------:R0:W-:Y:S01]  /*60b0*/  @P5 STG.E.U16 desc[UR38][R4.64+0xd2], R79 ;  /* 0x0000d24f04005986 */ /* 0x0001e2000c101526 */
[C---:B------:R-:W-:Y:S02]  /*60c0*/  ISETP.GT.AND P5, PT, R3.reuse, RZ, P3 ;  /* 0x000000ff0300720c */ /* 0x040fe40001fa4270 */
[----:B------:R-:W-:-:S11]  /*60d0*/  ISETP.GT.AND P3, PT, R3, 0x8, P3 ;  /* 0x000000080300780c */ /* 0x000fd60001f64270 */
[----:B0-----:R-:W-:Y:S02]  /*60e0*/  @P5 IMAD.MOV.U32 R4, RZ, RZ, R6 ;  /* 0x000000ffff045224 */ /* 0x001fe400078e0006 */
[----:B------:R-:W-:-:S05]  /*60f0*/  @P5 IMAD.MOV.U32 R5, RZ, RZ, R7 ;  /* 0x000000ffff055224 */ /* 0x000fca00078e0007 */
[----:B------:R0:W-:Y:S01]  /*6100*/  @P5 STG.E.U16 desc[UR38][R4.64+0xe0], R80 ;  /* 0x0000e05004005986 */ /* 0x0001e2000c101526 */
[C---:B------:R-:W-:Y:S02]  /*6110*/  ISETP.GT.AND P5, PT, R3.reuse, RZ, P0 ;  /* 0x000000ff0300720c */ /* 0x040fe400007a4270 */
[----:B------:R-:W-:Y:S01]  /*6120*/  ISETP.GT.AND P0, PT, R3, 0x8, P0 ;  /* 0x000000080300780c */ /* 0x000fe20000704270 */
[----:B0-----:R-:W-:Y:S02]  /*6130*/  @P4 IMAD.MOV.U32 R4, RZ, RZ, R6 ;  /* 0x000000ffff044224 */ /* 0x001fe400078e0006 */
[----:B------:R-:W-:-:S05]  /*6140*/  @P4 IMAD.MOV.U32 R5, RZ, RZ, R7 ;  /* 0x000000ffff054224 */ /* 0x000fca00078e0007 */
[----:B------:R0:W-:Y:S01]  /*6150*/  @P4 STG.E.U16 desc[UR38][R4.64+0xe2], R81 ;  /* 0x0000e25104004986 */ /* 0x0001e2000c101526 */
[C---:B------:R-:W-:Y:S02]  /*6160*/  ISETP.GT.AND P4, PT, R3.reuse, RZ, P1 ;  /* 0x000000ff0300720c */ /* 0x040fe40000f84270 */
[----:B------:R-:W-:Y:S01]  /*6170*/  ISETP.GT.AND P1, PT, R3, 0x8, P1 ;  /* 0x000000080300780c */ /* 0x000fe20000f24270 */
[----:B0-----:R-:W-:Y:S02]  /*6180*/  @P3 IMAD.MOV.U32 R4, RZ, RZ, R8 ;  /* 0x000000ffff043224 */ /* 0x001fe400078e0008 */
[----:B------:R-:W-:-:S05]  /*6190*/  @P3 IMAD.MOV.U32 R5, RZ, RZ, R9 ;  /* 0x000000ffff053224 */ /* 0x000fca00078e0009 */
[----:B------:R0:W-:Y:S02]  /*61a0*/  @P3 STG.E.U16 desc[UR38][R4.64+0xe0], R82 ;  /* 0x0000e05204003986 */ /* 0x0001e4000c101526 */
[----:B0-----:R-:W-:Y:S02]  /*61b0*/  @P2 IMAD.MOV.U32 R4, RZ, RZ, R8 ;  /* 0x000000ffff042224 */ /* 0x001fe400078e0008 */
[----:B------:R-:W-:-:S05]  /*61c0*/  @P2 IMAD.MOV.U32 R5, RZ, RZ, R9 ;  /* 0x000000ffff052224 */ /* 0x000fca00078e0009 */
[----:B------:R0:W-:Y:S02]  /*61d0*/  @P2 STG.E.U16 desc[UR38][R4.64+0xe2], R83 ;  /* 0x0000e25304002986 */ /* 0x0001e4000c101526 */
[----:B0-----:R-:W-:Y:S02]  /*61e0*/  @P4 IMAD.MOV.U32 R4, RZ, RZ, R6 ;  /* 0x000000ffff044224 */ /* 0x001fe400078e0006 */
[----:B------:R-:W-:-:S05]  /*61f0*/  @P4 IMAD.MOV.U32 R5, RZ, RZ, R7 ;  /* 0x000000ffff054224 */ /* 0x000fca00078e0007 */
[----:B------:R0:W-:Y:S04]  /*6200*/  @P4 STG.E.U16 desc[UR38][R4.64+0xf0], R84 ;  /* 0x0000f05404004986 */ /* 0x0001e8000c101526 */
[----:B------:R1:W-:Y:S01]  /*6210*/  @P5 STG.E.U16 desc[UR38][R6.64+0xf2], R85 ;  /* 0x0000f25506005986 */ /* 0x0003e2000c101526 */
[----:B0-----:R-:W-:Y:S02]  /*6220*/  @P1 IMAD.MOV.U32 R4, RZ, RZ, R8 ;  /* 0x000000ffff041224 */ /* 0x001fe400078e0008 */
[----:B------:R-:W-:-:S05]  /*6230*/  @P1 IMAD.MOV.U32 R5, RZ, RZ, R9 ;  /* 0x000000ffff051224 */ /* 0x000fca00078e0009 */
[----:B------:R1:W-:Y:S04]  /*6240*/  @P1 STG.E.U16 desc[UR38][R4.64+0xf0], R86 ;  /* 0x0000f05604001986 */ /* 0x0003e8000c101526 */
[----:B------:R1:W-:Y:S02]  /*6250*/  @P0 STG.E.U16 desc[UR38][R8.64+0xf2], R87 ;  /* 0x0000f25708000986 */ /* 0x0003e4000c101526 */
.L_x_158:
[----:B------:R-:W-:Y:S05]  /*6260*/  BSYNC B0 ;  /* 0x0000000000007941 */ /* 0x000fea0003800000 */
.L_x_32:
[----:B------:R-:W-:Y:S01]  /*6270*/  IADD3 R16, P0, R16, UR36, RZ ;  /* 0x0000002410107c10 */ /* 0x000fe2000ff1e0ff */
[----:B------:R-:W-:Y:S01]  /*6280*/  ULDC.64 UR4, c[0x0][0x650] ;  /* 0x0001940000047ab9 */ /* 0x000fe20000000a00 */
[----:B------:R-:W-:Y:S01]  /*6290*/  PRMT R3, RZ, 0x7610, R3 ;  /* 0x00007610ff037816 */ /* 0x000fe20000000003 */
[----:B------:R-:W-:Y:S01]  /*62a0*/  IMAD.MOV.U32 R100, RZ, RZ, -0x1 ;  /* 0xffffffffff647424 */ /* 0x000fe200078e00ff */
[----:B------:R-:W-:Y:S01]  /*62b0*/  IADD3.X R17, R17, UR42, RZ, P0, !PT ;  /* 0x0000002a11117c10 */ /* 0x000fe200087fe4ff */
[----:B------:R-:W-:Y:S01]  /*62c0*/  IMAD.MOV.U32 R101, RZ, RZ, -0x1 ;  /* 0xffffffffff657424 */ /* 0x000fe200078e00ff */
[----:B------:R-:W-:-:S04]  /*62d0*/  ISETP.GE.U32.AND P0, PT, R16, UR4, PT ;  /* 0x0000000410007c0c */ /* 0x000fc8000bf06070 */
[----:B------:R-:W-:-:S13]  /*62e0*/  ISETP.GE.U32.AND.EX P0, PT, R17, UR5, PT, P0 ;  /* 0x0000000511007c0c */ /* 0x000fda000bf06100 */
[----:B------:R-:W-:Y:S05]  /*62f0*/  @P0 BRA `(.L_x_159) ;  /* 0x00000004004c0947 */ /* 0x000fea0003800000 */
[----:B------:R-:W0:Y:S01]  /*6300*/  LDC.64 R10, c[0x0][0x628] ;  /* 0x00018a00ff0a7b82 */ /* 0x000e220000000a00 */
[----:B---3--:R-:W3:Y:S01]  /*6310*/  S2R R12, SR_CTAID.X ;  /* 0x00000000000c7919 */ /* 0x008ee20000002500 */
[----:B-12-4-:R-:W-:Y:S02]  /*6320*/  IMAD.MOV.U32 R8, RZ, RZ, R16 ;  /* 0x000000ffff087224 */ /* 0x016fe400078e0010 */
[----:B------:R-:W-:Y:S01]  /*6330*/  IMAD.MOV.U32 R9, RZ, RZ, R17 ;  /* 0x000000ffff097224 */ /* 0x000fe200078e0011 */
[----:B------:R-:W1:Y:S03]  /*6340*/  S2R R20, SR_CTAID.Y ;  /* 0x0000000000147919 */ /* 0x000e660000002600 */
[----:B------:R-:W2:Y:S08]  /*6350*/  LDC R0, c[0x0][0x630] ;  /* 0x00018c00ff007b82 */ /* 0x000eb00000000800 */
[----:B------:R-:W4:Y:S01]  /*6360*/  LDC.64 R14, c[0x0][0x620] ;  /* 0x00018800ff0e7b82 */ /* 0x000f220000000a00 */
[----:B0-----:R-:W-:-:S04]  /*6370*/  ISETP.NE.U32.AND P0, PT, R10, RZ, PT ;  /* 0x000000ff0a00720c */ /* 0x001fc80003f05070 */
[----:B------:R-:W-:-:S13]  /*6380*/  ISETP.NE.AND.EX P0, PT, R11, RZ, PT, P0 ;  /* 0x000000ff0b00720c */ /* 0x000fda0003f05300 */
[----:B-1234-:R-:W-:Y:S05]  /*6390*/  @!P0 BRA `(.L_x_160) ;  /* 0x0000000000288947 */ /* 0x01efea0003800000 */
        /* <DEDUP_REMOVED lines=10> */
.L_x_160:
[-CC-:B------:R-:W-:Y:S01]  /*6440*/  SHF.R.U64 R101, R8, R0.reuse, R9.reuse ;  /* 0x0000000008657219 */ /* 0x180fe20000001209 */
[----:B------:R-:W0:Y:S01]  /*6450*/  LDC.64 R26, c[0x0][0x640] ;  /* 0x00019000ff1a7b82 */ /* 0x000e220000000a00 */
[----:B------:R-:W-:Y:S01]  /*6460*/  SHF.R.U32.HI R0, RZ, R0, R9 ;  /* 0x00000000ff007219 */ /* 0x000fe20000011609 */
[----:B------:R-:W-:Y:S01]  /*6470*/  ULDC UR4, c[0x0][0x150] ;  /* 0x0000540000047ab9 */ /* 0x000fe20000000800 */
[----:B------:R-:W-:Y:S02]  /*6480*/  IADD3 R3, P0, RZ, -R101, RZ ;  /* 0x80000065ff037210 */ /* 0x000fe40007f1e0ff */
[----:B------:R-:W-:-:S03]  /*6490*/  I2FP.F32.U32 R7, R12 ;  /* 0x0000000c00077245 */ /* 0x000fc60000201000 */
[----:B------:R-:W1:Y:S01]  /*64a0*/  LDC R6, c[0x0][0x618] ;  /* 0x00018600ff067b82 */ /* 0x000e620000000800 */
[----:B------:R-:W-:Y:S02]  /*64b0*/  IMAD.X R5, RZ, RZ, ~R0, P0 ;  /* 0x000000ffff057224 */ /* 0x000fe400000e0e00 */
[----:B------:R-:W-:Y:S01]  /*64c0*/  FMUL R7, R7, UR4 ;  /* 0x0000000407077c20 */ /* 0x000fe20008400000 */
[----:B------:R-:W-:Y:S01]  /*64d0*/  ULDC UR4, c[0x0][0x154] ;  /* 0x0000550000047ab9 */ /* 0x000fe20000000800 */
[-C--:B------:R-:W-:Y:S02]  /*64e0*/  IMAD R0, R5, R14.reuse, RZ ;  /* 0x0000000e05007224 */ /* 0x080fe400078e02ff */
[C---:B------:R-:W-:Y:S01]  /*64f0*/  IMAD.WIDE.U32 R4, R3.reuse, R14, R16 ;  /* 0x0000000e03047225 */ /* 0x040fe200078e0010 */
[----:B------:R-:W2:Y:S01]  /*6500*/  LDC R8, c[0x0][0x608] ;  /* 0x00018200ff087b82 */ /* 0x000ea20000000800 */
[----:B------:R-:W3:Y:S02]  /*6510*/  F2I.U32.TRUNC.NTZ R7, R7 ;  /* 0x0000000700077305 */ /* 0x000ee4000020f000 */
[----:B------:R-:W-:Y:S01]  /*6520*/  IMAD R3, R3, R15, R0 ;  /* 0x0000000f03037224 */ /* 0x000fe200078e0200 */
[----:B------:R-:W-:-:S03]  /*6530*/  I2FP.F32.U32 R0, R20 ;  /* 0x0000001400007245 */ /* 0x000fc60000201000 */
[----:B------:R-:W-:Y:S01]  /*6540*/  IMAD.IADD R3, R5, 0x1, R3 ;  /* 0x0000000105037824 */ /* 0x000fe200078e0203 */
[----:B------:R-:W4:Y:S01]  /*6550*/  LDC R11, c[0x0][0x658] ;  /* 0x00019600ff0b7b82 */ /* 0x000f220000000800 */
[----:B0-----:R-:W-:-:S04]  /*6560*/  ISETP.NE.U32.AND P0, PT, R26, RZ, PT ;  /* 0x000000ff1a00720c */ /* 0x001fc80003f05070 */
[----:B------:R-:W-:-:S03]  /*6570*/  ISETP.NE.AND.EX P0, PT, R27, RZ, PT, P0 ;  /* 0x000000ff1b00720c */ /* 0x000fc60003f05300 */
[----:B------:R-:W0:Y:S01]  /*6580*/  LDC R9, c[0x0][0x144] ;  /* 0x00005100ff097b82 */ /* 0x000e220000000800 */
[-C--:B-1----:R-:W-:Y:S01]  /*6590*/  SHF.R.U64 R10, R4, R6.reuse, R3 ;  /* 0x00000006040a7219 */ /* 0x082fe20000001203 */
[----:B---3--:R-:W-:Y:S01]  /*65a0*/  IMAD.MOV R7, RZ, RZ, -R7 ;  /* 0x000000ffff077224 */ /* 0x008fe200078e0a07 */
[----:B------:R-:W-:Y:S01]  /*65b0*/  SHF.R.U32.HI R3, RZ, R6, R3 ;  /* 0x00000006ff037219 */ /* 0x000fe20000011603 */
[----:B------:R-:W-:-:S04]  /*65c0*/  FMUL R6, R0, UR4 ;  /* 0x0000000400067c20 */ /* 0x000fc80008400000 */
[----:B------:R-:W1:Y:S01]  /*65d0*/  LDC R21, c[0x0][0x148] ;  /* 0x00005200ff157b82 */ /* 0x000e620000000800 */
[----:B------:R3:W0:Y:S01]  /*65e0*/  F2I.U32.TRUNC.NTZ R14, R6 ;  /* 0x00000006000e7305 */ /* 0x000622000020f000 */
[-CC-:B--2---:R-:W-:Y:S02]  /*65f0*/  SHF.R.U64 R13, R10, R8.reuse, R3.reuse ;  /* 0x000000080a0d7219 */ /* 0x184fe40000001203 */
[----:B------:R-:W-:-:S04]  /*6600*/  SHF.R.U32.HI R0, RZ, R8, R3 ;  /* 0x00000008ff007219 */ /* 0x000fc80000011603 */
[----:B-----5:R-:W2:Y:S01]  /*6610*/  LDC R24, c[0x0][0x648] ;  /* 0x00019200ff187b82 */ /* 0x020ea20000000800 */
[-CC-:B----4-:R-:W-:Y:S02]  /*6620*/  SHF.R.U64 R15, R13, R11.reuse, R0.reuse ;  /* 0x0000000b0d0f7219 */ /* 0x190fe40000001200 */
[----:B------:R-:W-:-:S03]  /*6630*/  SHF.R.U32.HI R5, RZ, R11, R0 ;  /* 0x0000000bff057219 */ /* 0x000fc60000011600 */
[----:B------:R-:W-:Y:S02]  /*6640*/  IMAD.MOV.U32 R4, RZ, RZ, R15 ;  /* 0x000000ffff047224 */ /* 0x000fe400078e000f */
[----:B------:R-:W4:Y:S01]  /*6650*/  LDC R28, c[0x0][0x638] ;  /* 0x00018e00ff1c7b82 */ /* 0x000f220000000800 */
[----:B0-----:R-:W-:-:S07]  /*6660*/  IMAD R25, R9, R7, R12 ;  /* 0x0000000709197224 */ /* 0x001fce00078e020c */
[----:B------:R-:W0:Y:S08]  /*6670*/  LDC R29, c[0x0][0x610] ;  /* 0x00018400ff1d7b82 */ /* 0x000e300000000800 */
[----:B------:R-:W0:Y:S01]  /*6680*/  LDC R30, c[0x0][0x600] ;  /* 0x00018000ff1e7b82 */ /* 0x000e220000000800 */
[----:B-123--:R-:W-:Y:S05]  /*6690*/  @!P0 BRA `(.L_x_161) ;  /* 0x0000000000288947 */ /* 0x00efea0003800000 */
[----:B------:R-:W1:Y:S02]  /*66a0*/  LDC R0, c[0x0][0x64c] ;  /* 0x00019300ff007b82 */ /* 0x000e640000000800 */
[----:B-1----:R-:W-:-:S05]  /*66b0*/  IADD3 R3, P0, R15, R0, RZ ;  /* 0x000000000f037210 */ /* 0x002fca0007f1e0ff */
        /* <DEDUP_REMOVED lines=8> */
.L_x_161:
[----:B------:R-:W-:Y:S01]  /*6740*/  ISETP.NE.AND P0, PT, R2, 0x1, PT ;  /* 0x000000010200780c */ /* 0x000fe20003f05270 */
[----:B------:R-:W-:Y:S01]  /*6750*/  IMAD.MOV R14, RZ, RZ, -R14 ;  /* 0x000000ffff0e7224 */ /* 0x000fe200078e0a0e */
[----:B------:R-:W-:Y:S02]  /*6760*/  SHF.R.U64 R3, R4, R24, R5 ;  /* 0x0000001804037219 */ /* 0x000fe40000001205 */
[----:B------:R-:W-:Y:S02]  /*6770*/  LOP3.LUT R0, R13, R98, RZ, 0xc0, !PT ;  /* 0x000000620d007212 */ /* 0x000fe400078ec0ff */
[----:B------:R-:W-:Y:S01]  /*6780*/  LOP3.LUT R10, R10, R97, RZ, 0xc0, !PT ;  /* 0x000000610a0a7212 */ /* 0x000fe200078ec0ff */
[----:B------:R-:W-:Y:S02]  /*6790*/  IMAD.MOV R4, RZ, RZ, -R3 ;  /* 0x000000ffff047224 */ /* 0x000fe400078e0a03 */
[----:B------:R-:W-:Y:S02]  /*67a0*/  IMAD R0, R93, R3, R0 ;  /* 0x000000035d007224 */ /* 0x000fe400078e0200 */
[----:B----4-:R-:W-:-:S02]  /*67b0*/  IMAD R3, R4, R28, R15 ;  /* 0x0000001c04037224 */ /* 0x010fc400078e020f */
[----:B------:R-:W-:Y:S02]  /*67c0*/  @P0 IMAD R25, R21, R14, R20 ;  /* 0x0000000e15190224 */ /* 0x000fe400078e0214 */
[----:B0-----:R-:W-:Y:S02]  /*67d0*/  IMAD R5, R3, R30, R10 ;  /* 0x0000001e03057224 */ /* 0x001fe400078e020a */
[----:B------:R-:W-:Y:S02]  /*67e0*/  IMAD R0, R0, R29, R25 ;  /* 0x0000001d00007224 */ /* 0x000fe400078e0219 */
[----:B------:R-:W-:-:S03]  /*67f0*/  IMAD.MOV.U32 R4, RZ, RZ, 0x1 ;  /* 0x00000001ff047424 */ /* 0x000fc600078e00ff */
[----:B------:R-:W-:Y:S02]  /*6800*/  SEL R100, R5, R0, !P0 ;  /* 0x0000000005647207 */ /* 0x000fe40004000000 */
[----:B------:R-:W-:Y:S02]  /*6810*/  PRMT R3, R4, 0x7610, R3 ;  /* 0x0000761004037816 */ /* 0x000fe40000000003 */
[----:B------:R-:W-:-:S07]  /*6820*/  SEL R0, R0, R5, !P0 ;  /* 0x0000000500007207 */ /* 0x000fce0004000000 */
.L_x_159:
[----:B------:R-:W-:Y:S01]  /*6830*/  LOP3.LUT P0, RZ, R3, 0xff, RZ, 0xc0, !PT ;  /* 0x000000ff03ff7812 */ /* 0x000fe2000780c0ff */
[----:B------:R-:W-:Y:S01]  /*6840*/  UIMAD.WIDE.U32 UR4, UR41, -0x55555555, URZ ;  /* 0xaaaaaaab290478a5 */ /* 0x000fe2000f8e003f */
[----:B------:R-:W-:-:S03]  /*6850*/  IMAD.MOV.U32 R103, RZ, RZ, R0 ;  /* 0x000000ffff677224 */ /* 0x000fc600078e0000 */
[----:B------:R-:W-:-:S04]  /*6860*/  USHF.R.U32.HI UR4, URZ, 0x2, UR5 ;  /* 0x000000023f047899 */ /* 0x000fc80008011605 */
[----:B------:R-:W-:-:S04]  /*6870*/  UIMAD UR41, UR4, -0x6, UR41 ;  /* 0xfffffffa042978a4 */ /* 0x000fc8000f8e0229 */
[----:B------:R-:W-:Y:S08]  /*6880*/  @P0 BRA `(.L_x_162) ;  /* 0xffffffac000c0947 */ /* 0x000ff0000383ffff */
[----:B------:R-:W-:Y:S05]  /*6890*/  EXIT ;  /* 0x000000000000794d */ /* 0x000fea0003800000 */
.L_x_7:
        /* <DEDUP_REMOVED lines=26> */
.L_x_164:
[----:B------:R-:W0:Y:S01]  /*6a40*/  LDC.64 R28, c[0x0][0x640] ;  /* 0x00019000ff1c7b82 */ /* 0x000e220000000a00 */
[-CC-:B------:R-:W-:Y:S01]  /*6a50*/  SHF.R.U64 R21, R14, R8.reuse, R15.reuse ;  /* 0x000000080e157219 */ /* 0x180fe2000000120f */
[----:B------:R-:W-:Y:S01]  /*6a60*/  IMAD.MOV.U32 R31, RZ, RZ, 0x1 ;  /* 0x00000001ff1f7424 */ /* 0x000fe200078e00ff */
[----:B------:R-:W-:Y:S02]  /*6a70*/  SHF.R.U32.HI R7, RZ, R8, R15 ;  /* 0x00000008ff077219 */ /* 0x000fe4000001160f */
[----:B------:R-:W-:-:S03]  /*6a80*/  IADD3 R13, P0, RZ, -R21, RZ ;  /* 0x80000015ff0d7210 */ /* 0x000fc60007f1e0ff */
[----:B------:R-:W1:Y:S02]  /*6a90*/  LDC R12, c[0x0][0x618] ;  /* 0x00018600ff0c7b82 */ /* 0x000e640000000800 */
[----:B------:R-:W-:Y:S02]  /*6aa0*/  IMAD.X R7, RZ, RZ, ~R7, P0 ;  /* 0x000000ffff077224 */ /* 0x000fe400000e0e07 */
[----:B------:R-:W-:-:S04]  /*6ab0*/  IMAD.WIDE.U32 R10, R13, R24, R16 ;  /* 0x000000180d0a7225 */ /* 0x000fc800078e0010 */
[----:B------:R-:W2:Y:S01]  /*6ac0*/  LDC R14, c[0x0][0x608] ;  /* 0x00018200ff0e7b82 */ /* 0x000ea20000000800 */
[----:B------:R-:W-:-:S04]  /*6ad0*/  IMAD R8, R7, R24, RZ ;  /* 0x0000001807087224 */ /* 0x000fc800078e02ff */
[----:B------:R-:W-:-:S03]  /*6ae0*/  IMAD R7, R13, R25, R8 ;  /* 0x000000190d077224 */ /* 0x000fc600078e0208 */
[----:B------:R-:W3:Y:S01]  /*6af0*/  LDC R26, c[0x0][0x658] ;  /* 0x00019600ff1a7b82 */ /* 0x000ee20000000800 */
[----:B------:R-:W-:Y:S01]  /*6b00*/  IMAD.IADD R7, R11, 0x1, R7 ;  /* 0x000000010b077824 */ /* 0x000fe200078e0207 */
[----:B0-----:R-:W-:Y:S01]  /*6b10*/  ISETP.NE.U32.AND P0, PT, R28, RZ, PT ;  /* 0x000000ff1c00720c */ /* 0x001fe20003f05070 */
[----:B------:R-:W-:-:S03]  /*6b20*/  IMAD.MOV.U32 R11, RZ, RZ, -0x1 ;  /* 0xffffffffff0b7424 */ /* 0x000fc600078e00ff */
        /* <DEDUP_REMOVED lines=8> */
[-C--:B---3--:R-:W-:Y:S02]  /*6bb0*/  SHF.L.U32 R10, R11, R26.reuse, RZ ;  /* 0x0000001a0b0a7219 */ /* 0x088fe400000006ff */
[--C-:B------:R-:W-:Y:S02]  /*6bc0*/  SHF.R.U64 R24, R22, R26, R7.reuse ;  /* 0x0000001a16187219 */ /* 0x100fe40000001207 */
[----:B------:R-:W-:Y:S02]  /*6bd0*/  LOP3.LUT R33, RZ, R10, RZ, 0x33, !PT ;  /* 0x0000000aff217212 */ /* 0x000fe400078e33ff */
[----:B------:R-:W-:Y:S01]  /*6be0*/  SHF.R.U32.HI R11, RZ, R26, R7 ;  /* 0x0000001aff0b7219 */ /* 0x000fe20000011607 */
[----:B------:R-:W3:Y:S01]  /*6bf0*/  LDC R30, c[0x0][0x610] ;  /* 0x00018400ff1e7b82 */ /* 0x000ee20000000800 */
[----:B------:R-:W-:Y:S01]  /*6c00*/  IMAD.MOV.U32 R10, RZ, RZ, R24 ;  /* 0x000000ffff0a7224 */ /* 0x000fe200078e0018 */
[----:B------:R-:W-:Y:S06]  /*6c10*/  @!P0 BRA `(.L_x_165) ;  /* 0x0000000000288947 */ /* 0x000fec0003800000 */
        /* <DEDUP_REMOVED lines=10> */
.L_x_165:
[----:B------:R-:W-:Y:S02]  /*6cc0*/  ISETP.NE.AND P0, PT, R2, 0x1, PT ;  /* 0x000000010200780c */ /* 0x000fe40003f05270 */
[----:B-1----:R-:W-:Y:S01]  /*6cd0*/  SHF.R.U64 R8, R10, R8, R11 ;  /* 0x000000080a087219 */ /* 0x002fe2000000120b */
[----:B0-----:R-:W-:Y:S01]  /*6ce0*/  VIADD R11, R25, 0xffffffff ;  /* 0xffffffff190b7836 */ /* 0x001fe20000000000 */
[----:B------:R-:W-:Y:S02]  /*6cf0*/  SHF.L.U32 R31, R31, R26, RZ ;  /* 0x0000001a1f1f7219 */ /* 0x000fe400000006ff */
[----:B------:R-:W-:Y:S01]  /*6d00*/  LOP3.LUT R5, R22, R33, RZ, 0xc0, !PT ;  /* 0x0000002116057212 */ /* 0x000fe200078ec0ff */
[----:B------:R-:W-:-:S04]  /*6d10*/  IMAD.MOV R7, RZ, RZ, -R8 ;  /* 0x000000ffff077224 */ /* 0x000fc800078e0a08 */
[----:B------:R-:W-:Y:S02]  /*6d20*/  IMAD R5, R31, R8, R5 ;  /* 0x000000081f057224 */ /* 0x000fe400078e0205 */
[----:B------:R-:W-:Y:S01]  /*6d30*/  @P0 IMAD R6, R9, R23, R4 ;  /* 0x0000001709060224 */ /* 0x000fe200078e0204 */
[----:B------:R-:W-:Y:S01]  /*6d40*/  LOP3.LUT R9, R20, R11, RZ, 0xc0, !PT ;  /* 0x0000000b14097212 */ /* 0x000fe200078ec0ff */
[----:B--2---:R-:W-:Y:S02]  /*6d50*/  IMAD R4, R7, R27, R24 ;  /* 0x0000001b07047224 */ /* 0x004fe400078e0218 */
[----:B---3--:R-:W-:Y:S02]  /*6d60*/  IMAD R6, R5, R30, R6 ;  /* 0x0000001e05067224 */ /* 0x008fe400078e0206 */
[----:B------:R-:W-:Y:S02]  /*6d70*/  IMAD R5, R4, R25, R9 ;  /* 0x0000001904057224 */ /* 0x000fe400078e0209 */
[----:B------:R-:W-:-:S02]  /*6d80*/  IMAD.MOV.U32 R8, RZ, RZ, 0x1 ;  /* 0x00000001ff087424 */ /* 0x000fc400078e00ff */
[----:B------:R-:W-:Y:S01]  /*6d90*/  IMAD.MOV.U32 R7, RZ, RZ, R21 ;  /* 0x000000ffff077224 */ /* 0x000fe200078e0015 */
[----:B------:R-:W-:Y:S02]  /*6da0*/  SEL R19, R5, R6, !P0 ;  /* 0x0000000605137207 */ /* 0x000fe40004000000 */
[----:B------:R-:W-:-:S07]  /*6db0*/  SEL R12, R6, R5, !P0 ;  /* 0x00000005060c7207 */ /* 0x000fce0004000000 */
.L_x_163:
[----:B------:R-:W-:-:S08]  /*6dc0*/  NOP ;  /* 0x0000000000007918 */ /* 0x000fd00000000000 */
[----:B------:R-:W0:-:S00]  /*6dd0*/  USETMAXREG.DEALLOC.CTAPOOL 0x28 ;  /* 0x00000028000079c8 */ /* 0x000e0000080e0500 */
[----:B0-----:R-:W-:-:S13]  /*6de0*/  ISETP.NE.AND P0, PT, R3, RZ, PT ;  /* 0x000000ff0300720c */ /* 0x001fda0003f05270 */
[----:B------:R-:W-:Y:S05]  /*6df0*/  @P0 EXIT ;  /* 0x000000000000094d */ /* 0x000fea0003800000 */
[----:B------:R-:W-:Y:S01]  /*6e00*/  LOP3.LUT P0, RZ, R8, 0xff, RZ, 0xc0, !PT ;  /* 0x000000ff08ff7812 */ /* 0x000fe2000780c0ff */
[----:B------:R-:W-:Y:S02]  /*6e10*/  IMAD.MOV.U32 R3, RZ, RZ, 0x1 ;  /* 0x00000001ff037424 */ /* 0x000fe400078e00ff */
[----:B------:R-:W-:-:S10]  /*6e20*/  IMAD.MOV.U32 R13, RZ, RZ, RZ ;  /* 0x000000ffff0d7224 */ /* 0x000fd400078e00ff */
[----:B------:R-:W-:Y:S05]  /*6e30*/  @!P0 BRA `(.L_x_166) ;  /* 0x0000000c00648947 */ /* 0x000fea0003800000 */
[----:B------:R-:W0:Y:S01]  /*6e40*/  LDC R3, c[0x0][0x28c] ;  /* 0x0000a300ff037b82 */ /* 0x000e220000000800 */
[----:B------:R-:W-:Y:S01]  /*6e50*/  UMOV UR10, 0x1 ;  /* 0x00000001000a7882 */ /* 0x000fe20000000000 */
[----:B------:R-:W-:Y:S01]  /*6e60*/  ULDC UR5, c[0x0][0x658] ;  /* 0x0001960000057ab9 */ /* 0x000fe20000000800 */
[----:B------:R-:W-:Y:S01]  /*6e70*/  UMOV UR7, 0xffffffff ;  /* 0xffffffff00077882 */ /* 0x000fe20000000000 */
[----:B------:R-:W-:Y:S01]  /*6e80*/  BSSY B0, `(.L_x_166) ;  /* 0x00000d4000007945 */ /* 0x000fe20003800000 */
[----:B------:R-:W-:Y:S01]  /*6e90*/  USHF.L.U32 UR7, UR7, UR5, URZ ;  /* 0x0000000507077299 */ /* 0x000fe2000800063f */
[----:B------:R-:W-:Y:S01]  /*6ea0*/  IMAD.MOV.U32 R11, RZ, RZ, 0x1 ;  /* 0x00000001ff0b7424 */ /* 0x000fe200078e00ff */
[----:B------:R-:W-:Y:S01]  /*6eb0*/  LOP3.LUT R10, R18, 0x2, RZ, 0xfc, !PT ;  /* 0x00000002120a7812 */ /* 0x000fe200078efcff */
[----:B------:R-:W1:Y:S01]  /*6ec0*/  S2UR UR9, SR_CgaCtaId ;  /* 0x00000000000979c3 */ /* 0x000e620000008800 */
[----:B------:R-:W-:Y:S01]  /*6ed0*/  IMAD.MOV.U32 R13, RZ, RZ, RZ ;  /* 0x000000ffff0d7224 */ /* 0x000fe200078e00ff */
[----:B------:R-:W-:Y:S01]  /*6ee0*/  ULDC UR4, c[0x0][0x600] ;  /* 0x0001800000047ab9 */ /* 0x000fe20000000800 */
[----:B------:R-:W-:Y:S01]  /*6ef0*/  UMOV UR14, 0x5 ;  /* 0x00000005000e7882 */ /* 0x000fe20000000000 */
[----:B------:R-:W-:-:S02]  /*6f00*/  UIADD3 UR4, UR4, -0x1, URZ ;  /* 0xffffffff04047890 */ /* 0x000fc4000fffe03f */
[----:B------:R-:W-:Y:S02]  /*6f10*/  USHF.L.U32 UR5, UR10, UR5, URZ ;  /* 0x000000050a057299 */ /* 0x000fe4000800063f */
[----:B------:R-:W-:Y:S01]  /*6f20*/  ULOP3.LUT UR7, URZ, UR7, URZ, 0x33, !UPT ;  /* 0x000000073f077292 */ /* 0x000fe2000f8e333f */
[----:B------:R-:W-:Y:S01]  /*6f30*/  ULDC.64 UR24, c[0x0][0x198] ;  /* 0x0000660000187ab9 */ /* 0x000fe20000000a00 */
[----:B0-----:R-:W-:-:S05]  /*6f40*/  VIADD R3, R3, 0x3f ;  /* 0x0000003f03037836 */ /* 0x001fca0000000000 */
[----:B------:R-:W-:Y:S01]  /*6f50*/  SHF.R.S32.HI R4, RZ, 0x1f, R3 ;  /* 0x0000001fff047819 */ /* 0x000fe20000011403 */
[----:B-1----:R-:W-:-:S03]  /*6f60*/  ULOP3.LUT UR8, UR9, 0x1, URZ, 0xc0, !UPT ;  /* 0x0000000109087892 */ /* 0x002fc6000f8ec03f */
[----:B------:R-:W-:Y:S01]  /*6f70*/  LEA.HI R4, R4, R3, RZ, 0x6 ;  /* 0x0000000304047211 */ /* 0x000fe200078f30ff */
[----:B------:R-:W-:Y:S01]  /*6f80*/  USHF.R.U32.HI UR26, URZ, 0x1, UR9 ;  /* 0x000000013f1a7899 */ /* 0x000fe20008011609 */
[----:B------:R-:W-:Y:S01]  /*6f90*/  IMAD.MOV.U32 R3, RZ, RZ, 0x1 ;  /* 0x00000001ff037424 */ /* 0x000fe200078e00ff */
[----:B------:R-:W-:Y:S01]  /*6fa0*/  USHF.L.U32 UR6, UR9, 0x6, URZ ;  /* 0x0000000609067899 */ /* 0x000fe2000800063f */
[----:B------:R-:W-:Y:S01]  /*6fb0*/  SHF.R.S32.HI R8, RZ, 0x6, R4 ;  /* 0x00000006ff087819 */ /* 0x000fe20000011404 */
[----:B------:R-:W-:Y:S02]  /*6fc0*/  USHF.L.U32 UR27, UR9, 0xc, URZ ;  /* 0x0000000c091b7899 */ /* 0x000fe4000800063f */
[----:B------:R-:W-:Y:S02]  /*6fd0*/  ULOP3.LUT UR9, UR9, 0xfffffffe, URZ, 0xc0, !UPT ;  /* 0xfffffffe09097892 */ /* 0x000fe4000f8ec03f */
[----:B------:R-:W-:Y:S01]  /*6fe0*/  UISETP.GT.U32.AND UP0, UPT, UR8, 0xffff, UPT ;  /* 0x0000ffff0800788c */ /* 0x000fe2000bf04070 */
[----:B------:R-:W-:Y:S01]  /*6ff0*/  VIADD R9, R8, 0x1 ;  /* 0x0000000108097836 */ /* 0x000fe20000000000 */
[----:B------:R-:W-:-:S02]  /*7000*/  USHF.L.U32 UR13, UR10, UR9, URZ ;  /* 0x000000090a0d7299 */ /* 0x000fc4000800063f */
[----:B------:R-:W-:Y:S02]  /*7010*/  ULOP3.LUT UR9, UR9, 0x1, URZ, 0xfc, !UPT ;  /* 0x0000000109097892 */ /* 0x000fe4000f8efc3f */
[----:B------:R-:W-:Y:S02]  /*7020*/  USEL UR8, UR8, 0xffff, !UP0 ;  /* 0x0000ffff08087887 */ /* 0x000fe4000c000000 */
[----:B------:R-:W-:Y:S02]  /*7030*/  USHF.L.U32 UR9, UR10, UR9, URZ ;  /* 0x000000090a097299 */ /* 0x000fe4000800063f */
[----:B------:R-:W-:Y:S02]  /*7040*/  ULOP3.LUT UR8, UR8, 0xffff, URZ, 0xc0, !UPT ;  /* 0x0000ffff08087892 */ /* 0x000fe4000f8ec03f */
[----:B------:R-:W-:Y:S02]  /*7050*/  ULOP3.LUT UR6, UR6, 0x40, URZ, 0xc0, !UPT ;  /* 0x0000004006067892 */ /* 0x000fe4000f8ec03f */
[----:B------:R-:W-:-:S02]  /*7060*/  ULOP3.LUT UR13, UR13, UR9, URZ, 0xfc, !UPT ;  /* 0x000000090d0d7292 */ /* 0x000fc4000f8efc3f */
[----:B------:R-:W-:-:S12]  /*7070*/  USHF.L.U32 UR14, UR14, UR8, URZ ;  /* 0x000000080e0e7299 */ /* 0x000fd8000800063f */
.L_x_177:
[----:B------:R-:W-:-:S03]  /*7080*/  UMOV UR8, 0xffffffff ;  /* 0xffffffff00087882 */ /* 0x000fc60000000000 */
[----:B------:R-:W-:Y:S05]  /*7090*/  BRA.DIV UR8, `(.L_x_167) ;  /* 0x0000000e08fc7947 */ /* 0x000fea000b800000 */
[----:B------:R-:W-:-:S13]  /*70a0*/  ELECT P6, URZ, PT ;  /* 0x00000000003f782f */ /* 0x000fda00038c0000 */
.L_x_190:
[----:B------:R-:W0:Y:S01]  /*70b0*/  LDC R4, c[0x0][0x28c] ;  /* 0x0000a300ff047b82 */ /* 0x000e220000000800 */
[----:B------:R-:W-:Y:S01]  /*70c0*/  BSSY B1, `(.L_x_168) ;  /* 0x000003d000017945 */ /* 0x000fe20003800000 */
[----:B0-----:R-:W-:-:S13]  /*70d0*/  ISETP.LT.OR P6, PT, R4, 0x1, !P6 ;  /* 0x000000010400780c */ /* 0x001fda00077c1670 */
[----:B------:R-:W-:Y:S05]  /*70e0*/  @P6 BRA `(.L_x_169) ;  /* 0x0000000000e86947 */ /* 0x000fea0003800000 */
[----:B------:R-:W-:Y:S01]  /*70f0*/  LEA R12, R12, UR26, 0x1 ;  /* 0x0000001a0c0c7c11 */ /* 0x000fe2000f8e08ff */
[----:B------:R-:W-:Y:S01]  /*7100*/  IMAD.MOV.U32 R20, RZ, RZ, RZ ;  /* 0x000000ffff147224 */ /* 0x000fe200078e00ff */
[----:B------:R-:W-:Y:S01]  /*7110*/  LEA R19, R19, UR6, 0x7 ;  /* 0x0000000613137c11 */ /* 0x000fe2000f8e38ff */
[----:B------:R-:W-:Y:S02]  /*7120*/  IMAD.MOV.U32 R4, RZ, RZ, R9 ;  /* 0x000000ffff047224 */ /* 0x000fe400078e0009 */
[----:B------:R-:W-:Y:S02]  /*7130*/  IMAD.MOV.U32 R5, RZ, RZ, R3 ;  /* 0x000000ffff057224 */ /* 0x000fe400078e0003 */
[----:B------:R-:W-:Y:S02]  /*7140*/  IMAD.MOV.U32 R6, RZ, RZ, R13 ;  /* 0x000000ffff067224 */ /* 0x000fe400078e000d */
[----:B------:R-:W-:-:S07]  /*7150*/  IMAD.SHL.U32 R15, R12, 0x40, RZ ;  /* 0x000000400c0f7824 */ /* 0x000fce00078e00ff */
.L_x_172:
[----:B------:R-:W0:Y:S01]  /*7160*/  S2R R21, SR_CgaCtaId ;  /* 0x0000000000157919 */ /* 0x000e220000008800 */
[----:B------:R-:W-:Y:S02]  /*7170*/  MOV R12, 0x400 ;  /* 0x00000400000c7802 */ /* 0x000fe40000000f00 */
[----:B------:R-:W-:-:S13]  /*7180*/  ISETP.NE.AND P1, PT, R0, RZ, PT ;  /* 0x000000ff0000720c */ /* 0x000fda0003f25270 */
[----:B------:R-:W1:Y:S01]  /*7190*/  @!P1 LDC R14, c[0x0][0x500] ;  /* 0x00014000ff0e9b82 */ /* 0x000e620000000800 */
[----:B0-----:R-:W-:Y:S02]  /*71a0*/  LEA R23, R21, R12, 0x18 ;  /* 0x0000000c15177211 */ /* 0x001fe400078ec0ff */
[----:B------:R-:W-:-:S03]  /*71b0*/  SHF.L.U32 R12, R5, 0x1f, RZ ;  /* 0x0000001f050c7819 */ /* 0x000fc600000006ff */
[----:B------:R-:W-:-:S04]  /*71c0*/  IMAD R21, R6, 0x8, R23 ;  /* 0x0000000806157824 */ /* 0x000fc800078e0217 */
[----:B------:R-:W0:Y:S02]  /*71d0*/  SYNCS.PHASECHK.TRANS64.TRYWAIT P0, [R21+URZ+0x30], R12 ;  /* 0x0000300c150075a7 */ /* 0x000e24000800017f */
[----:B01----:R-:W-:Y:S05]  /*71e0*/  @!P0 BRA `(.L_x_170) ;  /* 0x0000000c00c88947 */ /* 0x003fea0003800000 */
.L_x_191:
[----:B0-----:R-:W-:Y:S01]  /*71f0*/  PRMT R12, R10, 0x9910, RZ ;  /* 0x000099100a0c7816 */ /* 0x001fe200000000ff */
[----:B------:R0:W-:Y:S03]  /*7200*/  @!P1 SYNCS.ARRIVE.TRANS64 RZ, [R21+URZ], R14 ;  /* 0x0000000e15ff99a7 */ /* 0x0001e6000800003f */
[----:B------:R-:W-:-:S13]  /*7210*/  ISETP.NE.AND P0, PT, R12, 0x2, PT ;  /* 0x000000020c00780c */ /* 0x000fda0003f05270 */
[----:B0-----:R-:W-:Y:S05]  /*7220*/  @P0 BRA `(.L_x_171) ;  /* 0x0000000000040947 */ /* 0x001fea0003800000 */
[----:B------:R-:W-:Y:S01]  /*7230*/  BPT.TRAP 0x1 ;  /* 0x000000040000795c */ /* 0x000fe20000300000 */
.L_x_171:
[----:B------:R-:W-:Y:S01]  /*7240*/  R2UR UR8, R6 ;  /* 0x00000000060872ca */ /* 0x000fe200000e0000 */
[----:B------:R-:W-:Y:S01]  /*7250*/  VIADD R4, R4, 0xffffffff ;  /* 0xffffffff04047836 */ /* 0x000fe20000000000 */
[----:B------:R-:W-:Y:S01]  /*7260*/  R2UR UR15, R23 ;  /* 0x00000000170f72ca */ /* 0x000fe200000e0000 */
[----:B------:R-:W-:Y:S01]  /*7270*/  UIADD3 UR16, UP0, UR24, 0xf0, URZ ;  /* 0x000000f018107890 */ /* 0x000fe2000ff1e03f */
[----:B------:R-:W-:Y:S01]  /*7280*/  R2UR UR22, R15 ;  /* 0x000000000f1672ca */ /* 0x000fe200000e0000 */
[----:B------:R-:W-:Y:S01]  /*7290*/  UIADD3 UR30, UP1, UR24, 0x1f0, URZ ;  /* 0x000001f0181e7890 */ /* 0x000fe2000ff3e03f */
[----:B------:R-:W-:Y:S01]  /*72a0*/  R2UR UR9, R21 ;  /* 0x00000000150972ca */ /* 0x000fe200000e0000 */
[----:B------:R-:W-:Y:S01]  /*72b0*/  UIADD3.X UR17, URZ, UR25, URZ, UP0, !UPT ;  /* 0x000000193f117290 */ /* 0x000fe200087fe43f */
[----:B------:R-:W-:Y:S01]  /*72c0*/  R2UR UR10, R20 ;  /* 0x00000000140a72ca */ /* 0x000fe200000e0000 */
[----:B------:R-:W-:Y:S01]  /*72d0*/  VIADD R6, R6, 0x1 ;  /* 0x0000000106067836 */ /* 0x000fe20000000000 */
[----:B------:R-:W-:Y:S01]  /*72e0*/  R2UR UR12, R7 ;  /* 0x00000000070c72ca */ /* 0x000fe200000e0000 */
[----:B------:R-:W-:Y:S01]  /*72f0*/  UPRMT UR28, URZ, 0x5410, UR13 ;  /* 0x000054103f1c7896 */ /* 0x000fe2000800000d */
[----:B------:R-:W-:Y:S01]  /*7300*/  R2UR UR23, R19 ;  /* 0x00000000131772ca */ /* 0x000fe200000e0000 */
[----:B------:R-:W-:Y:S01]  /*7310*/  USHF.L.U32 UR8, UR8, 0xd, URZ ;  /* 0x0000000d08087899 */ /* 0x000fe2000800063f */
[----:B------:R-:W-:Y:S01]  /*7320*/  ISETP.GT.AND P1, PT, R4, 0x1, PT ;  /* 0x000000010400780c */ /* 0x000fe20003f24270 */
[----:B------:R-:W-:Y:S01]  /*7330*/  UIADD3.X UR31, URZ, UR25, URZ, UP1, !UPT ;  /* 0x000000193f1f7290 */ /* 0x000fe20008ffe43f */
[----:B------:R-:W-:Y:S01]  /*7340*/  ISETP.NE.AND P0, PT, R6, 0x6, PT ;  /* 0x000000060600780c */ /* 0x000fe20003f05270 */
[----:B------:R-:W-:Y:S01]  /*7350*/  ULEA UR11, UR26, UR8, 0xc ;  /* 0x000000081a0b7291 */ /* 0x000fe2000f8e603f */
[----:B------:R-:W-:Y:S01]  /*7360*/  VIADD R20, R20, 0x40 ;  /* 0x0000004014147836 */ /* 0x000fe20000000000 */
[----:B------:R-:W-:Y:S01]  /*7370*/  ULOP3.LUT UR8, UR8, 0x1000, UR27, 0xf8, !UPT ;  /* 0x0000100008087892 */ /* 0x000fe2000f8ef81b */
[----:B------:R-:W-:Y:S01]  /*7380*/  SEL R12, RZ, 0x1, P0 ;  /* 0x00000001ff0c7807 */ /* 0x000fe20000000000 */
[----:B------:R-:W-:Y:S01]  /*7390*/  ULEA UR11, UR11, UR15, 0x1 ;  /* 0x0000000f0b0b7291 */ /* 0x000fe2000f8e083f */
[----:B------:R-:W-:Y:S01]  /*73a0*/  SEL R6, R6, RZ, P0 ;  /* 0x000000ff06067207 */ /* 0x000fe20000000000 */
[----:B------:R-:W-:Y:S01]  /*73b0*/  ULEA UR8, UR8, UR15, 0x1 ;  /* 0x0000000f08087291 */ /* 0x000fe2000f8e083f */
[----:B------:R-:W-:Y:S01]  /*73c0*/  LOP3.LUT R5, R5, R12, RZ, 0x3c, !PT ;  /* 0x0000000c05057212 */ /* 0x000fe200078e3cff */
[----:B------:R-:W-:-:S02]  /*73d0*/  UIADD3 UR20, UR11, 0x180, URZ ;  /* 0x000001800b147890 */ /* 0x000fc4000fffe03f */
[----:B------:R-:W-:Y:S02]  /*73e0*/  UPRMT UR15, URZ, 0x5410, UR14 ;  /* 0x000054103f0f7896 */ /* 0x000fe4000800000e */
[----:B------:R-:W-:Y:S01]  /*73f0*/  UIADD3 UR21, UR8, 0x18180, URZ ;  /* 0x0001818008157890 */ /* 0x000fe2000fffe03f */
[----:B------:R-:W-:Y:S01]  /*7400*/  UMOV UR18, 0x0 ;  /* 0x0000000000127882 */ /* 0x000fe20000000000 */
[----:B------:R-:W-:Y:S01]  /*7410*/  UMOV UR19, 0x10000000 ;  /* 0x1000000000137882 */ /* 0x000fe20000000000 */
[----:B------:R-:W-:Y:S01]  /*7420*/  UMOV UR11, UR22 ;  /* 0x00000016000b7c82 */ /* 0x000fe20008000000 */
[----:B------:R-:W-:-:S03]  /*7430*/  UMOV UR8, UR20 ;  /* 0x0000001400087c82 */ /* 0x000fc60008000000 */
[----:B------:R0:W-:Y:S02]  /*7440*/  UTMALDG.3D.MULTICAST [UR8], [UR16], UR15, desc[UR18] ;  /* 0x00001208100073b4 */ /* 0x0001e4000801180f */
[----:B0-----:R-:W-:Y:S01]  /*7450*/  UMOV UR8, UR21 ;  /* 0x0000001500087c82 */ /* 0x001fe20008000000 */
[----:B------:R-:W-:Y:S02]  /*7460*/  UMOV UR11, UR23 ;  /* 0x00000017000b7c82 */ /* 0x000fe40008000000 */
[----:B------:R0:W-:Y:S02]  /*7470*/  UTMALDG.3D.MULTICAST [UR8], [UR30], UR28, desc[UR18] ;  /* 0x000012081e0073b4 */ /* 0x0001e4000801181c */
[----:B0-----:R-:W-:Y:S05]  /*7480*/  @P1 BRA `(.L_x_172) ;  /* 0xfffffffc00341947 */ /* 0x001fea000383ffff */
.L_x_169:
[----:B------:R-:W-:Y:S05]  /*7490*/  BSYNC B1 ;  /* 0x0000000000017941 */ /* 0x000fea0003800000 */
.L_x_168:
[----:B------:R-:W-:Y:S01]  /*74a0*/  LOP3.LUT P1, RZ, R11, 0xff, RZ, 0xc0, !PT ;  /* 0x000000ff0bff7812 */ /* 0x000fe2000782c0ff */
[C---:B------:R-:W-:Y:S01]  /*74b0*/  IMAD.IADD R13, R8.reuse, 0x1, R13 ;  /* 0x00000001080d7824 */ /* 0x040fe200078e020d */
[----:B------:R-:W-:Y:S01]  /*74c0*/  ULDC.64 UR8, c[0x0][0x650] ;  /* 0x0001940000087ab9 */ /* 0x000fe20000000a00 */
[C---:B------:R-:W-:Y:S01]  /*74d0*/  ISETP.GE.U32.AND P2, PT, R8.reuse, 0x6, PT ;  /* 0x000000060800780c */ /* 0x040fe20003f46070 */
[----:B------:R-:W-:Y:S01]  /*74e0*/  BSSY B1, `(.L_x_173) ;  /* 0x000006b000017945 */ /* 0x000fe20003800000 */
[----:B------:R-:W-:Y:S01]  /*74f0*/  IMAD.MOV.U32 R12, RZ, RZ, -0x1 ;  /* 0xffffffffff0c7424 */ /* 0x000fe200078e00ff */
[----:B------:R-:W-:Y:S01]  /*7500*/  ISETP.GT.U32.AND P0, PT, R13, 0x5, PT ;  /* 0x000000050d00780c */ /* 0x000fe20003f04070 */
[----:B------:R-:W-:Y:S01]  /*7510*/  IMAD.MOV.U32 R19, RZ, RZ, -0x1 ;  /* 0xffffffffff137424 */ /* 0x000fe200078e00ff */
[----:B------:R-:W-:Y:S01]  /*7520*/  PRMT R11, RZ, 0x7610, R11 ;  /* 0x00007610ff0b7816 */ /* 0x000fe2000000000b */
[----:B------:R-:W-:Y:S01]  /*7530*/  IMAD.MOV.U32 R7, RZ, RZ, -0x1 ;  /* 0xffffffffff077424 */ /* 0x000fe200078e00ff */
[----:B------:R-:W-:-:S03]  /*7540*/  ISETP.LT.U32.AND P0, PT, R8, 0x6, P0 ;  /* 0x000000060800780c */ /* 0x000fc60000701070 */
[----:B------:R-:W0:Y:S01]  /*7550*/  @P1 S2R R5, SR_CgaCtaId ;  /* 0x0000000000051919 */ /* 0x000e220000008800 */
[----:B------:R-:W-:-:S04]  /*7560*/  @P1 MOV R4, 0x400 ;  /* 0x0000040000041802 */ /* 0x000fc80000000f00 */
[----:B0-----:R-:W-:Y:S01]  /*7570*/  @P1 LEA R6, R5, R4, 0x18 ;  /* 0x0000000405061211 */ /* 0x001fe200078ec0ff */
[----:B------:R-:W-:Y:S01]  /*7580*/  IMAD.WIDE.U32 R4, R13, -0x55555555, RZ ;  /* 0xaaaaaaab0d047825 */ /* 0x000fe200078e00ff */
[----:B------:R-:W-:Y:S02]  /*7590*/  SEL R4, RZ, 0x1, !P0 ;  /* 0x00000001ff047807 */ /* 0x000fe40004000000 */
[----:B------:R0:W-:Y:S01]  /*75a0*/  @P1 SYNCS.ARRIVE.TRANS64.A1T0 RZ, [R6+URZ+0x78], RZ ;  /* 0x000078ff06ff19a7 */ /* 0x0001e2000810003f */
[----:B------:R-:W-:Y:S02]  /*75b0*/  IADD3 R16, P1, R16, UR36, RZ ;  /* 0x0000002410107c10 */ /* 0x000fe4000ff3e0ff */
[----:B------:R-:W-:Y:S02]  /*75c0*/  LOP3.LUT R3, R3, R4, RZ, 0x3c, !PT ;  /* 0x0000000403037212 */ /* 0x000fe400078e3cff */
[----:B------:R-:W-:Y:S02]  /*75d0*/  IADD3.X R17, R17, UR42, RZ, P1, !PT ;  /* 0x0000002a11117c10 */ /* 0x000fe40008ffe4ff */
[----:B------:R-:W-:-:S02]  /*75e0*/  ISETP.GE.U32.AND P0, PT, R16, UR8, PT ;  /* 0x0000000810007c0c */ /* 0x000fc4000bf06070 */
[----:B0-----:R-:W-:Y:S02]  /*75f0*/  SHF.R.U32.HI R6, RZ, 0x2, R5 ;  /* 0x00000002ff067819 */ /* 0x001fe40000011605 */
[----:B------:R-:W-:Y:S02]  /*7600*/  ISETP.GE.U32.AND.EX P0, PT, R17, UR9, PT, P0 ;  /* 0x0000000911007c0c */ /* 0x000fe4000bf06100 */
[----:B------:R-:W-:Y:S01]  /*7610*/  @P2 LOP3.LUT R3, R3, 0x1, R6, 0x78, !PT ;  /* 0x0000000103032812 */ /* 0x000fe200078e7806 */
[----:B------:R-:W-:Y:S01]  /*7620*/  IMAD R13, R6, -0x6, R13 ;  /* 0xfffffffa060d7824 */ /* 0x000fe200078e020d */
[----:B------:R-:W-:-:S09]  /*7630*/  PRMT R4, RZ, 0x7610, R4 ;  /* 0x00007610ff047816 */ /* 0x000fd20000000004 */
[----:B------:R-:W-:Y:S05]  /*7640*/  @P0 BRA `(.L_x_174) ;  /* 0x0000000400500947 */ /* 0x000fea0003800000 */
[----:B------:R-:W0:Y:S01]  /*7650*/  S2R R15, SR_CTAID.X ;  /* 0x00000000000f7919 */ /* 0x000e220000002500 */
[----:B------:R-:W-:Y:S01]  /*7660*/  ULDC.64 UR8, c[0x0][0x628] ;  /* 0x00018a0000087ab9 */ /* 0x000fe20000000a00 */
[----:B------:R-:W1:Y:S01]  /*7670*/  LDC R20, c[0x0][0x144] ;  /* 0x00005100ff147b82 */ /* 0x000e620000000800 */
[----:B------:R-:W-:Y:S01]  /*7680*/  ISETP.NE.U32.AND P0, PT, RZ, UR8, PT ;  /* 0x00000008ff007c0c */ /* 0x000fe2000bf05070 */
[----:B------:R-:W2:Y:S01]  /*7690*/  S2R R12, SR_CTAID.Y ;  /* 0x00000000000c7919 */ /* 0x000ea20000002600 */
[----:B------:R-:W-:Y:S01]  /*76a0*/  ULDC UR10, c[0x0][0x150] ;  /* 0x00005400000a7ab9 */ /* 0x000fe20000000800 */
[----:B------:R-:W-:Y:S01]  /*76b0*/  ULDC UR11, c[0x0][0x630] ;  /* 0x00018c00000b7ab9 */ /* 0x000fe20000000800 */
[----:B------:R-:W-:Y:S01]  /*76c0*/  ISETP.NE.AND.EX P0, PT, RZ, UR9, PT, P0 ;  /* 0x00000009ff007c0c */ /* 0x000fe2000bf05300 */
[----:B------:R-:W-:Y:S01]  /*76d0*/  IMAD.MOV.U32 R4, RZ, RZ, R16 ;  /* 0x000000ffff047224 */ /* 0x000fe200078e0010 */
[----:B0-----:R-:W-:-:S05]  /*76e0*/  I2FP.F32.U32 R5, R15 ;  /* 0x0000000f00057245 */ /* 0x001fca0000201000 */
[----:B------:R-:W-:Y:S01]  /*76f0*/  FMUL R21, R5, UR10 ;  /* 0x0000000a05157c20 */ /* 0x000fe20008400000 */
[----:B------:R-:W-:-:S05]  /*7700*/  IMAD.MOV.U32 R5, RZ, RZ, R17 ;  /* 0x000000ffff057224 */ /* 0x000fca00078e0011 */
[----:B--2---:R-:W-:Y:S05]  /*7710*/  @!P0 BRA `(.L_x_175) ;  /* 0x0000000000288947 */ /* 0x004fea0003800000 */
[----:B------:R-:W-:Y:S02]  /*7720*/  ULDC UR10, c[0x0][0x634] ;  /* 0x00018d00000a7ab9 */ /* 0x000fe40000000800 */
[----:B------:R-:W-:-:S05]  /*7730*/  IADD3 R5, P0, R16, UR10, RZ ;  /* 0x0000000a10057c10 */ /* 0x000fca000ff1e0ff */
[----:B------:R-:W-:-:S04]  /*7740*/  IMAD.X R19, RZ, RZ, R17, P0 ;  /* 0x000000ffff137224 */ /* 0x000fc800000e0611 */
[----:B------:R-:W-:-:S04]  /*7750*/  IMAD.WIDE.U32 R6, R19, UR8, RZ ;  /* 0x0000000813067c25 */ /* 0x000fc8000f8e00ff */
[----:B------:R-:W-:-:S04]  /*7760*/  IMAD.WIDE.U32 R6, P0, R5, UR9, R6 ;  /* 0x0000000905067c25 */ /* 0x000fc8000f800006 */
[----:B------:R-:W-:-:S04]  /*7770*/  IMAD.WIDE.U32 R4, R5, UR8, RZ ;  /* 0x0000000805047c25 */ /* 0x000fc8000f8e00ff */
[----:B------:R-:W-:Y:S01]  /*7780*/  IMAD.MOV.U32 R4, RZ, RZ, R7 ;  /* 0x000000ffff047224 */ /* 0x000fe200078e0007 */
[----:B------:R-:W-:Y:S01]  /*7790*/  IADD3 RZ, P1, R5, R6, RZ ;  /* 0x0000000605ff7210 */ /* 0x000fe20007f3e0ff */
[----:B------:R-:W-:-:S04]  /*77a0*/  IMAD.X R5, RZ, RZ, RZ, P0 ;  /* 0x000000ffff057224 */ /* 0x000fc800000e06ff */
[----:B------:R-:W-:-:S08]  /*77b0*/  IMAD.WIDE.U32.X R4, R19, UR9, R4, P1 ;  /* 0x0000000913047c25 */ /* 0x000fd000088e0404 */
.L_x_175:
[--C-:B------:R-:W-:Y:S01]  /*77c0*/  SHF.R.U64 R14, R4, UR11, R5.reuse ;  /* 0x0000000b040e7c19 */ /* 0x100fe20008001205 */
[----:B------:R-:W0:Y:S01]  /*77d0*/  F2I.U32.TRUNC.NTZ R21, R21 ;  /* 0x0000001500157305 */ /* 0x000e22000020f000 */
[----:B------:R-:W-:Y:S01]  /*77e0*/  SHF.R.U32.HI R4, RZ, UR11, R5 ;  /* 0x0000000bff047c19 */ /* 0x000fe20008011605 */
[----:B------:R-:W-:Y:S01]  /*77f0*/  ULDC.64 UR8, c[0x0][0x620] ;  /* 0x0001880000087ab9 */ /* 0x000fe20000000a00 */
[----:B------:R-:W-:Y:S01]  /*7800*/  IADD3 R7, P0, RZ, -R14, RZ ;  /* 0x8000000eff077210 */ /* 0x000fe20007f1e0ff */
[----:B------:R-:W-:-:S04]  /*7810*/  ULDC.64 UR10, c[0x0][0x640] ;  /* 0x00019000000a7ab9 */ /* 0x000fc80000000a00 */
[----:B------:R-:W-:Y:S01]  /*7820*/  IMAD.X R4, RZ, RZ, ~R4, P0 ;  /* 0x000000ffff047224 */ /* 0x000fe200000e0e04 */
[----:B------:R-:W-:-:S03]  /*7830*/  ISETP.NE.U32.AND P0, PT, RZ, UR10, PT ;  /* 0x0000000aff007c0c */ /* 0x000fc6000bf05070 */
[----:B------:R-:W-:Y:S01]  /*7840*/  IMAD R6, R4, UR8, RZ ;  /* 0x0000000804067c24 */ /* 0x000fe2000f8e02ff */
[----:B------:R-:W-:Y:S01]  /*7850*/  ISETP.NE.AND.EX P0, PT, RZ, UR11, PT, P0 ;  /* 0x0000000bff007c0c */ /* 0x000fe2000bf05300 */
[----:B------:R-:W-:Y:S01]  /*7860*/  IMAD.WIDE.U32 R4, R7, UR8, R16 ;  /* 0x0000000807047c25 */ /* 0x000fe2000f8e0010 */
[----:B------:R-:W-:-:S03]  /*7870*/  ULDC UR8, c[0x0][0x618] ;  /* 0x0001860000087ab9 */ /* 0x000fc60000000800 */
[----:B------:R-:W-:Y:S01]  /*7880*/  IMAD R7, R7, UR9, R6 ;  /* 0x0000000907077c24 */ /* 0x000fe2000f8e0206 */
[----:B------:R-:W-:Y:S01]  /*7890*/  ULDC UR9, c[0x0][0x154] ;  /* 0x0000550000097ab9 */ /* 0x000fe20000000800 */
[----:B0-----:R-:W-:Y:S02]  /*78a0*/  IMAD.MOV R6, RZ, RZ, -R21 ;  /* 0x000000ffff067224 */ /* 0x001fe400078e0a15 */
[----:B------:R-:W0:Y:S01]  /*78b0*/  LDC R21, c[0x0][0x148] ;  /* 0x00005200ff157b82 */ /* 0x000e220000000800 */
[----:B------:R-:W-:Y:S02]  /*78c0*/  IMAD.IADD R5, R5, 0x1, R7 ;  /* 0x0000000105057824 */ /* 0x000fe400078e0207 */
[----:B-1----:R-:W-:Y:S01]  /*78d0*/  IMAD R15, R20, R6, R15 ;  /* 0x00000006140f7224 */ /* 0x002fe200078e020f */
[----:B------:R-:W-:Y:S02]  /*78e0*/  I2FP.F32.U32 R6, R12 ;  /* 0x0000000c00067245 */ /* 0x000fe40000201000 */
[----:B------:R-:W-:-:S02]  /*78f0*/  SHF.R.U64 R19, R4, UR8, R5 ;  /* 0x0000000804137c19 */ /* 0x000fc40008001205 */
[----:B------:R-:W-:Y:S01]  /*7900*/  SHF.R.U32.HI R4, RZ, UR8, R5 ;  /* 0x00000008ff047c19 */ /* 0x000fe20008011605 */
[----:B------:R-:W-:Y:S01]  /*7910*/  FMUL R6, R6, UR9 ;  /* 0x0000000906067c20 */ /* 0x000fe20008400000 */
[----:B------:R-:W-:Y:S02]  /*7920*/  ULDC UR8, c[0x0][0x608] ;  /* 0x0001820000087ab9 */ /* 0x000fe40000000800 */
[--C-:B------:R-:W-:Y:S01]  /*7930*/  SHF.R.U64 R22, R19, UR8, R4.reuse ;  /* 0x0000000813167c19 */ /* 0x100fe20008001204 */
[----:B------:R1:W2:Y:S01]  /*7940*/  F2I.U32.TRUNC.NTZ R24, R6 ;  /* 0x0000000600187305 */ /* 0x0002a2000020f000 */
[----:B------:R-:W-:Y:S01]  /*7950*/  SHF.R.U32.HI R5, RZ, UR8, R4 ;  /* 0x00000008ff057c19 */ /* 0x000fe20008011604 */
[----:B------:R-:W-:-:S03]  /*7960*/  ULDC UR8, c[0x0][0x658] ;  /* 0x0001960000087ab9 */ /* 0x000fc60000000800 */
[--C-:B------:R-:W-:Y:S02]  /*7970*/  SHF.R.U64 R20, R22, UR8, R5.reuse ;  /* 0x0000000816147c19 */ /* 0x100fe40008001205 */
[----:B------:R-:W-:-:S03]  /*7980*/  SHF.R.U32.HI R23, RZ, UR8, R5 ;  /* 0x00000008ff177c19 */ /* 0x000fc60008011605 */
[----:B------:R-:W-:Y:S02]  /*7990*/  IMAD.MOV.U32 R4, RZ, RZ, R20 ;  /* 0x000000ffff047224 */ /* 0x000fe400078e0014 */
[----:B------:R-:W-:Y:S01]  /*79a0*/  IMAD.MOV.U32 R5, RZ, RZ, R23 ;  /* 0x000000ffff057224 */ /* 0x000fe200078e0017 */
[----:B-1----:R-:W-:Y:S06]  /*79b0*/  @!P0 BRA `(.L_x_176) ;  /* 0x0000000000288947 */ /* 0x002fec0003800000 */
        /* <DEDUP_REMOVED lines=10> */
.L_x_176:
[----:B------:R-:W-:Y:S01]  /*7a60*/  ISETP.NE.AND P0, PT, R2, 0x1, PT ;  /* 0x000000010200780c */ /* 0x000fe20003f05270 */
[----:B------:R-:W-:Y:S01]  /*7a70*/  ULDC UR8, c[0x0][0x648] ;  /* 0x0001920000087ab9 */ /* 0x000fe20000000800 */
[----:B------:R-:W-:Y:S01]  /*7a80*/  LOP3.LUT R22, R22, UR7, RZ, 0xc0, !PT ;  /* 0x0000000716167c12 */ /* 0x000fe2000f8ec0ff */
[----:B--2---:R-:W-:Y:S01]  /*7a90*/  IMAD.MOV R24, RZ, RZ, -R24 ;  /* 0x000000ffff187224 */ /* 0x004fe200078e0a18 */
[----:B------:R-:W-:Y:S01]  /*7aa0*/  SHF.R.U64 R5, R4, UR8, R5 ;  /* 0x0000000804057c19 */ /* 0x000fe20008001205 */
[----:B------:R-:W-:Y:S01]  /*7ab0*/  ULDC UR8, c[0x0][0x638] ;  /* 0x00018e0000087ab9 */ /* 0x000fe20000000800 */
[----:B------:R-:W-:Y:S01]  /*7ac0*/  LOP3.LUT R19, R19, UR4, RZ, 0xc0, !PT ;  /* 0x0000000413137c12 */ /* 0x000fe2000f8ec0ff */
[----:B------:R-:W-:Y:S01]  /*7ad0*/  ULDC UR9, c[0x0][0x610] ;  /* 0x0001840000097ab9 */ /* 0x000fe20000000800 */
[----:B------:R-:W-:Y:S02]  /*7ae0*/  IMAD.MOV.U32 R4, RZ, RZ, 0x1 ;  /* 0x00000001ff047424 */ /* 0x000fe400078e00ff */
[----:B------:R-:W-:-:S02]  /*7af0*/  IMAD.MOV R7, RZ, RZ, -R5 ;  /* 0x000000ffff077224 */ /* 0x000fc400078e0a05 */
[----:B------:R-:W-:Y:S02]  /*7b00*/  IMAD R22, R5, UR5, R22 ;  /* 0x0000000505167c24 */ /* 0x000fe4000f8e0216 */
[----:B0-----:R-:W-:Y:S02]  /*7b10*/  @P0 IMAD R15, R21, R24, R12 ;  /* 0x00000018150f0224 */ /* 0x001fe400078e020c */
[----:B------:R-:W-:Y:S01]  /*7b20*/  IMAD R20, R7, UR8, R20 ;  /* 0x0000000807147c24 */ /* 0x000fe2000f8e0214 */
[----:B------:R-:W-:Y:S01]  /*7b30*/  ULDC UR8, c[0x0][0x600] ;  /* 0x0001800000087ab9 */ /* 0x000fe20000000800 */
[----:B------:R-:W-:Y:S02]  /*7b40*/  IMAD R15, R22, UR9, R15 ;  /* 0x00000009160f7c24 */ /* 0x000fe4000f8e020f */
[----:B------:R-:W-:Y:S02]  /*7b50*/  IMAD R20, R20, UR8, R19 ;  /* 0x0000000814147c24 */ /* 0x000fe4000f8e0213 */
[----:B------:R-:W-:-:S03]  /*7b60*/  IMAD.MOV.U32 R7, RZ, RZ, R14 ;  /* 0x000000ffff077224 */ /* 0x000fc600078e000e */
[----:B------:R-:W-:Y:S02]  /*7b70*/  SEL R19, R20, R15, !P0 ;  /* 0x0000000f14137207 */ /* 0x000fe40004000000 */
[----:B------:R-:W-:-:S07]  /*7b80*/  SEL R12, R15, R20, !P0 ;  /* 0x000000140f0c7207 */ /* 0x000fce0004000000 */
.L_x_174:
[----:B------:R-:W-:Y:S05]  /*7b90*/  BSYNC B1 ;  /* 0x0000000000017941 */ /* 0x000fea0003800000 */
.L_x_173:
[----:B------:R-:W-:-:S13]  /*7ba0*/  LOP3.LUT P0, RZ, R4, 0xff, RZ, 0xc0, !PT ;  /* 0x000000ff04ff7812 */ /* 0x000fda000780c0ff */
[----:B------:R-:W-:Y:S05]  /*7bb0*/  @P0 BRA `(.L_x_177) ;  /* 0xfffffff400300947 */ /* 0x000fea000383ffff */
[----:B------:R-:W-:Y:S05]  /*7bc0*/  BSYNC B0 ;  /* 0x0000000000007941 */ /* 0x000fea0003800000 */
.L_x_166:
[----:B------:R-:W-:-:S03]  /*7bd0*/  UMOV UR8, 0xffffffff ;  /* 0xffffffff00087882 */ /* 0x000fc60000000000 */
[----:B------:R-:W-:Y:S05]  /*7be0*/  BRA.DIV UR8, `(.L_x_178) ;  /* 0x00000006085c7947 */ /* 0x000fea000b800000 */
[----:B------:R-:W-:-:S13]  /*7bf0*/  ELECT P6, URZ, PT ;  /* 0x00000000003f782f */ /* 0x000fda00038c0000 */
.L_x_194:
[----:B------:R-:W-:Y:S04]  /*7c00*/  BSSY B0, `(.L_x_179) ;  /* 0x000003d000007945 */ /* 0x000fe80003800000 */
[----:B------:R-:W-:Y:S05]  /*7c10*/  @!P6 BRA `(.L_x_180) ;  /* 0x0000000000ece947 */ /* 0x000fea0003800000 */
[----:B------:R-:W-:-:S04]  /*7c20*/  LOP3.LUT R18, R18, 0x2, RZ, 0xfc, !PT ;  /* 0x0000000212127812 */ /* 0x000fc800078efcff */
[----:B------:R-:W-:-:S13]  /*7c30*/  ISETP.NE.AND P0, PT, R18, 0x3, PT ;  /* 0x000000031200780c */ /* 0x000fda0003f05270 */
[----:B------:R-:W-:Y:S05]  /*7c40*/  @!P0 BRA `(.L_x_181) ;  /* 0x0000000000048947 */ /* 0x000fea0003800000 */
[----:B------:R-:W-:Y:S01]  /*7c50*/  BPT.TRAP 0x1 ;  /* 0x000000040000795c */ /* 0x000fe20000300000 */
.L_x_181:
[----:B------:R-:W0:Y:S01]  /*7c60*/  S2R R5, SR_CgaCtaId ;  /* 0x0000000000057919 */ /* 0x000e220000008800 */
[----:B------:R-:W-:Y:S02]  /*7c70*/  MOV R0, 0x400 ;  /* 0x0000040000007802 */ /* 0x000fe40000000f00 */
[----:B------:R-:W-:Y:S02]  /*7c80*/  SHF.L.U32 R4, R3, 0x1f, RZ ;  /* 0x0000001f03047819 */ /* 0x000fe400000006ff */
[----:B0-----:R-:W-:-:S05]  /*7c90*/  LEA R0, R5, R0, 0x18 ;  /* 0x0000000005007211 */ /* 0x001fca00078ec0ff */
[----:B------:R-:W-:-:S04]  /*7ca0*/  VIADD R0, R0, 0x30 ;  /* 0x0000003000007836 */ /* 0x000fc80000000000 */
[C---:B------:R-:W-:Y:S02]  /*7cb0*/  IMAD R7, R13.reuse, 0x8, R0 ;  /* 0x000000080d077824 */ /* 0x040fe400078e0200 */
[----:B------:R-:W-:Y:S02]  /*7cc0*/  VIADD R13, R13, 0x1 ;  /* 0x000000010d0d7836 */ /* 0x000fe40000000000 */
[----:B------:R-:W0:Y:S03]  /*7cd0*/  SYNCS.PHASECHK.TRANS64.TRYWAIT P0, [R7+URZ], R4 ;  /* 0x00000004070075a7 */ /* 0x000e26000800017f */
[----:B------:R-:W-:-:S04]  /*7ce0*/  ISETP.NE.AND P1, PT, R13, 0x6, PT ;  /* 0x000000060d00780c */ /* 0x000fc80003f25270 */
[----:B------:R-:W-:Y:S02]  /*7cf0*/  SEL R2, RZ, 0x1, P1 ;  /* 0x00000001ff027807 */ /* 0x000fe40000800000 */
[----:B------:R-:W-:Y:S02]  /*7d00*/  SEL R13, R13, RZ, P1 ;  /* 0x000000ff0d0d7207 */ /* 0x000fe40000800000 */
[----:B------:R-:W-:-:S03]  /*7d10*/  LOP3.LUT R6, R3, R2, RZ, 0x3c, !PT ;  /* 0x0000000203067212 */ /* 0x000fc600078e3cff */
[----:B------:R-:W-:Y:S01]  /*7d20*/  IMAD R8, R13, 0x8, R0 ;  /* 0x000000080d087824 */ /* 0x000fe200078e0200 */
[----:B------:R-:W-:Y:S01]  /*7d30*/  SHF.L.U32 R5, R6, 0x1f, RZ ;  /* 0x0000001f06057819 */ /* 0x000fe200000006ff */
[----:B0-----:R-:W-:Y:S06]  /*7d40*/  @!P0 BRA `(.L_x_182) ;  /* 0x0000000400248947 */ /* 0x001fec0003800000 */
.L_x_195:
[----:B------:R-:W1:Y:S01]  /*7d50*/  SYNCS.PHASECHK.TRANS64.TRYWAIT P0, [R8+URZ], R5 ;  /* 0x00000005080075a7 */ /* 0x000e62000800017f */
[----:B------:R-:W-:-:S05]  /*7d60*/  VIADD R2, R13, 0x1 ;  /* 0x000000010d027836 */ /* 0x000fca0000000000 */
[----:B------:R-:W-:-:S04]  /*7d70*/  ISETP.NE.AND P1, PT, R2, 0x6, PT ;  /* 0x000000060200780c */ /* 0x000fc80003f25270 */
[----:B------:R-:W-:Y:S02]  /*7d80*/  SEL R3, RZ, 0x1, P1 ;  /* 0x00000001ff037807 */ /* 0x000fe40000800000 */
[----:B0-----:R-:W-:Y:S02]  /*7d90*/  SEL R7, R2, RZ, P1 ;  /* 0x000000ff02077207 */ /* 0x001fe40000800000 */
[----:B------:R-:W-:-:S03]  /*7da0*/  LOP3.LUT R6, R6, R3, RZ, 0x3c, !PT ;  /* 0x0000000306067212 */ /* 0x000fc600078e3cff */
[----:B------:R-:W-:Y:S01]  /*7db0*/  IMAD R9, R7, 0x8, R0 ;  /* 0x0000000807097824 */ /* 0x000fe200078e0200 */
[----:B------:R-:W-:Y:S01]  /*7dc0*/  SHF.L.U32 R4, R6, 0x1f, RZ ;  /* 0x0000001f06047819 */ /* 0x000fe200000006ff */
[----:B-1----:R-:W-:Y:S06]  /*7dd0*/  @!P0 BRA `(.L_x_183) ;  /* 0x0000000400148947 */ /* 0x002fec0003800000 */
.L_x_196:
[----:B------:R-:W1:Y:S01]  /*7de0*/  SYNCS.PHASECHK.TRANS64.TRYWAIT P0, [R9+URZ], R4 ;  /* 0x00000004090075a7 */ /* 0x000e62000800017f */
[----:B------:R-:W-:-:S05]  /*7df0*/  VIADD R2, R7, 0x1 ;  /* 0x0000000107027836 */ /* 0x000fca0000000000 */
[----:B------:R-:W-:-:S04]  /*7e00*/  ISETP.NE.AND P1, PT, R2, 0x6, PT ;  /* 0x000000060200780c */ /* 0x000fc80003f25270 */
[----:B------:R-:W-:Y:S02]  /*7e10*/  SEL R3, RZ, 0x1, P1 ;  /* 0x00000001ff037807 */ /* 0x000fe40000800000 */
[----:B------:R-:W-:Y:S02]  /*7e20*/  SEL R7, R2, RZ, P1 ;  /* 0x000000ff02077207 */ /* 0x000fe40000800000 */
[----:B------:R-:W-:-:S03]  /*7e30*/  LOP3.LUT R6, R6, R3, RZ, 0x3c, !PT ;  /* 0x0000000306067212 */ /* 0x000fc600078e3cff */
[----:B0-----:R-:W-:Y:S01]  /*7e40*/  IMAD R8, R7, 0x8, R0 ;  /* 0x0000000807087824 */ /* 0x001fe200078e0200 */
[----:B------:R-:W-:Y:S01]  /*7e50*/  SHF.L.U32 R5, R6, 0x1f, RZ ;  /* 0x0000001f06057819 */ /* 0x000fe200000006ff */
[----:B-1----:R-:W-:Y:S06]  /*7e60*/  @!P0 BRA `(.L_x_184) ;  /* 0x0000000400048947 */ /* 0x002fec0003800000 */
.L_x_197:
[----:B------:R-:W1:Y:S01]  /*7e70*/  SYNCS.PHASECHK.TRANS64.TRYWAIT P0, [R8+URZ], R5 ;  /* 0x00000005080075a7 */ /* 0x000e62000800017f */
[----:B------:R-:W-:-:S05]  /*7e80*/  VIADD R2, R7, 0x1 ;  /* 0x0000000107027836 */ /* 0x000fca0000000000 */
[----:B------:R-:W-:-:S04]  /*7e90*/  ISETP.NE.AND P1, PT, R2, 0x6, PT ;  /* 0x000000060200780c */ /* 0x000fc80003f25270 */
[----:B------:R-:W-:Y:S02]  /*7ea0*/  SEL R3, RZ, 0x1, P1 ;  /* 0x00000001ff037807 */ /* 0x000fe40000800000 */
[----:B------:R-:W-:Y:S02]  /*7eb0*/  SEL R7, R2, RZ, P1 ;  /* 0x000000ff02077207 */ /* 0x000fe40000800000 */
[----:B0-----:R-:W-:-:S03]  /*7ec0*/  LOP3.LUT R9, R6, R3, RZ, 0x3c, !PT ;  /* 0x0000000306097212 */ /* 0x001fc600078e3cff */
[----:B------:R-:W-:Y:S01]  /*7ed0*/  IMAD R11, R7, 0x8, R0 ;  /* 0x00000008070b7824 */ /* 0x000fe200078e0200 */
[----:B------:R-:W-:Y:S01]  /*7ee0*/  SHF.L.U32 R6, R9, 0x1f, RZ ;  /* 0x0000001f09067819 */ /* 0x000fe200000006ff */
[----:B-1----:R-:W-:Y:S06]  /*7ef0*/  @!P0 BRA `(.L_x_185) ;  /* 0x0000000000f48947 */ /* 0x002fec0003800000 */
.L_x_198:
[----:B------:R-:W1:Y:S01]  /*7f00*/  SYNCS.PHASECHK.TRANS64.TRYWAIT P0, [R11+URZ], R6 ;  /* 0x000000060b0075a7 */ /* 0x000e62000800017f */
[----:B------:R-:W-:-:S05]  /*7f10*/  VIADD R2, R7, 0x1 ;  /* 0x0000000107027836 */ /* 0x000fca0000000000 */
[----:B------:R-:W-:-:S04]  /*7f20*/  ISETP.NE.AND P1, PT, R2, 0x6, PT ;  /* 0x000000060200780c */ /* 0x000fc80003f25270 */
[----:B------:R-:W-:Y:S02]  /*7f30*/  SEL R4, RZ, 0x1, P1 ;  /* 0x00000001ff047807 */ /* 0x000fe40000800000 */
[----:B------:R-:W-:Y:S02]  /*7f40*/  SEL R3, R2, RZ, P1 ;  /* 0x000000ff02037207 */ /* 0x000fe40000800000 */
[----:B------:R-:W-:Y:S01]  /*7f50*/  LOP3.LUT R4, R9, R4, RZ, 0x3c, !PT ;  /* 0x0000000409047212 */ /* 0x000fe200078e3cff */
[----:B-1----:R-:W-:Y:S06]  /*7f60*/  @!P0 BRA `(.L_x_186) ;  /* 0x0000000000ec8947 */ /* 0x002fec0003800000 */
.L_x_199:
[----:B------:R-:W-:Y:S01]  /*7f70*/  IMAD R3, R3, 0x8, R0 ;  /* 0x0000000803037824 */ /* 0x000fe200078e0200 */
[----:B------:R-:W-:-:S07]  /*7f80*/  SHF.L.U32 R0, R4, 0x1f, RZ ;  /* 0x0000001f04007819 */ /* 0x000fce00000006ff */
.L_x_187:
[----:B--2---:R2:W3:Y:S02]  /*7f90*/  SYNCS.PHASECHK.TRANS64.TRYWAIT P0, [R3+URZ], R0 ;  /* 0x00000000030075a7 */ /* 0x0044e4000800017f */
[----:B---3--:R-:W-:Y:S05]  /*7fa0*/  @!P0 NANOSLEEP.SYNCS 0x989680 ;  /* 0x009896800000895d */ /* 0x008fea0003900000 */
[----:B------:R-:W3:Y:S02]  /*7fb0*/  @!P0 SYNCS.PHASECHK.TRANS64 P0, [R3+URZ], R0 ;  /* 0x00000000030085a7 */ /* 0x000ee4000800007f */
[----:B---3--:R-:W-:Y:S05]  /*7fc0*/  @!P0 BRA `(.L_x_187) ;  /* 0xfffffffc00f08947 */ /* 0x008fea000383ffff */
.L_x_180:
[----:B------:R-:W-:Y:S05]  /*7fd0*/  BSYNC B0 ;  /* 0x0000000000007941 */ /* 0x000fea0003800000 */
.L_x_179:
[----:B------:R-:W-:Y:S05]  /*7fe0*/  EXIT ;  /* 0x000000000000794d */ /* 0x000fea0003800000 */
.L_x_21:
[----:B-1----:R1:W2:Y:S02]  /*7ff0*/  SYNCS.PHASECHK.TRANS64.TRYWAIT P1, [R3+URZ], R0 ;  /* 0x00000000030075a7 */ /* 0x0022a4000802017f */
[----:B--2---:R-:W-:Y:S05]  /*8000*/  @!P1 NANOSLEEP.SYNCS 0x989680 ;  /* 0x009896800000995d */ /* 0x004fea0003900000 */
[----:B------:R-:W2:Y:S02]  /*8010*/  @!P1 SYNCS.PHASECHK.TRANS64 P1, [R3+URZ], R0 ;  /* 0x00000000030095a7 */ /* 0x000ea4000802007f */
[----:B--2---:R-:W-:Y:S05]  /*8020*/  @!P1 BRA `(.L_x_21) ;  /* 0xfffffffc00f09947 */ /* 0x004fea000383ffff */
[----:B------:R-:W-:Y:S05]  /*8030*/  BRA `(.L_x_20) ;  /* 0xffffff9400ec7947 */ /* 0x000fea000383ffff */
.L_x_26:
[----:B-1----:R1:W2:Y:S02]  /*8040*/  SYNCS.PHASECHK.TRANS64.TRYWAIT P1, [R5+URZ], R4 ;  /* 0x00000004050075a7 */ /* 0x0022a4000802017f */
[----:B--2---:R-:W-:Y:S05]  /*8050*/  @!P1 NANOSLEEP.SYNCS 0x989680 ;  /* 0x009896800000995d */ /* 0x004fea0003900000 */
[----:B------:R-:W2:Y:S02]  /*8060*/  @!P1 SYNCS.PHASECHK.TRANS64 P1, [R5+URZ], R4 ;  /* 0x00000004050095a7 */ /* 0x000ea4000802007f */
[----:B--2---:R-:W-:Y:S05]  /*8070*/  @!P1 BRA `(.L_x_26) ;  /* 0xfffffffc00f09947 */ /* 0x004fea000383ffff */
[----:B------:R-:W-:Y:S05]  /*8080*/  BRA `(.L_x_25) ;  /* 0xffffff9800c87947 */ /* 0x000fea000383ffff */
.L_x_167:
[----:B------:R-:W-:Y:S01]  /*8090*/  BSSY B1, `(.L_x_188) ;  /* 0x0000006000017945 */ /* 0x000fe20003800000 */
[----:B------:R-:W-:-:S07]  /*80a0*/  IMAD.MOV.U32 R15, RZ, RZ, -0x1 ;  /* 0xffffffffff0f7424 */ /* 0x000fce00078e00ff */
[----:B------:R-:W-:Y:S05]  /*80b0*/  WARPSYNC.COLLECTIVE R15, `(.L_x_189) ;  /* 0x000000000f0c7348 */ /* 0x000fea0003c00000 */
[----:B------:R-:W-:Y:S02]  /*80c0*/  ELECT P6, UR62, PT ;  /* 0x00000000003e782f */ /* 0x000fe400038c0000 */
[----:B------:R-:W-:Y:S01]  /*80d0*/  MOV R14, UR62 ;  /* 0x0000003e000e7c02 */ /* 0x000fe20008000f00 */
[----:B------:R-:W-:Y:S10]  /*80e0*/  ENDCOLLECTIVE ;  /* 0x000000000000791b */ /* 0x000ff40003800000 */
.L_x_189:
[----:B------:R-:W-:Y:S05]  /*80f0*/  BSYNC B1 ;  /* 0x0000000000017941 */ /* 0x000fea0003800000 */
.L_x_188:
[----:B------:R-:W-:Y:S05]  /*8100*/  BRA `(.L_x_190) ;  /* 0xffffffec00e87947 */ /* 0x000fea000383ffff */
.L_x_170:
[----:B0-----:R0:W1:Y:S02]  /*8110*/  SYNCS.PHASECHK.TRANS64.TRYWAIT P0, [R21+URZ+0x30], R12 ;  /* 0x0000300c150075a7 */ /* 0x001064000800017f */
[----:B-1----:R-:W-:Y:S05]  /*8120*/  @!P0 NANOSLEEP.SYNCS 0x989680 ;  /* 0x009896800000895d */ /* 0x002fea0003900000 */
[----:B------:R-:W1:Y:S02]  /*8130*/  @!P0 SYNCS.PHASECHK.TRANS64 P0, [R21+URZ+0x30], R12 ;  /* 0x0000300c150085a7 */ /* 0x000e64000800007f */
[----:B-1----:R-:W-:Y:S05]  /*8140*/  @!P0 BRA `(.L_x_170) ;  /* 0xfffffffc00f08947 */ /* 0x002fea000383ffff */
[----:B------:R-:W-:Y:S05]  /*8150*/  BRA `(.L_x_191) ;  /* 0xfffffff000247947 */ /* 0x000fea000383ffff */
.L_x_178:
[----:B------:R-:W-:Y:S01]  /*8160*/  BSSY B0, `(.L_x_192) ;  /* 0x0000006000007945 */ /* 0x000fe20003800000 */
[----:B------:R-:W-:-:S07]  /*8170*/  IMAD.MOV.U32 R15, RZ, RZ, -0x1 ;  /* 0xffffffffff0f7424 */ /* 0x000fce00078e00ff */
[----:B------:R-:W-:Y:S05]  /*8180*/  WARPSYNC.COLLECTIVE R15, `(.L_x_193) ;  /* 0x000000000f0c7348 */ /* 0x000fea0003c00000 */
[----:B------:R-:W-:Y:S02]  /*8190*/  ELECT P6, UR62, PT ;  /* 0x00000000003e782f */ /* 0x000fe400038c0000 */
[----:B------:R-:W-:Y:S01]  /*81a0*/  MOV R14, UR62 ;  /* 0x0000003e000e7c02 */ /* 0x000fe20008000f00 */
[----:B------:R-:W-:Y:S10]  /*81b0*/  ENDCOLLECTIVE ;  /* 0x000000000000791b */ /* 0x000ff40003800000 */
.L_x_193:
[----:B------:R-:W-:Y:S05]  /*81c0*/  BSYNC B0 ;  /* 0x0000000000007941 */ /* 0x000fea0003800000 */
.L_x_192:
[----:B------:R-:W-:Y:S05]  /*81d0*/  BRA `(.L_x_194) ;  /* 0xfffffff800887947 */ /* 0x000fea000383ffff */
.L_x_182:
[----:B0-----:R0:W1:Y:S02]  /*81e0*/  SYNCS.PHASECHK.TRANS64.TRYWAIT P0, [R7+URZ], R4 ;  /* 0x00000004070075a7 */ /* 0x001064000800017f */
[----:B-1----:R-:W-:Y:S05]  /*81f0*/  @!P0 NANOSLEEP.SYNCS 0x989680 ;  /* 0x009896800000895d */ /* 0x002fea0003900000 */
[----:B------:R-:W1:Y:S02]  /*8200*/  @!P0 SYNCS.PHASECHK.TRANS64 P0, [R7+URZ], R4 ;  /* 0x00000004070085a7 */ /* 0x000e64000800007f */
[----:B-1----:R-:W-:Y:S05]  /*8210*/  @!P0 BRA `(.L_x_182) ;  /* 0xfffffffc00f08947 */ /* 0x002fea000383ffff */
[----:B------:R-:W-:Y:S05]  /*8220*/  BRA `(.L_x_195) ;  /* 0xfffffff800c87947 */ /* 0x000fea000383ffff */
.L_x_183:
[----:B0-----:R0:W1:Y:S02]  /*8230*/  SYNCS.PHASECHK.TRANS64.TRYWAIT P0, [R8+URZ], R5 ;  /* 0x00000005080075a7 */ /* 0x001064000800017f */
[----:B-1----:R-:W-:Y:S05]  /*8240*/  @!P0 NANOSLEEP.SYNCS 0x989680 ;  /* 0x009896800000895d */ /* 0x002fea0003900000 */
[----:B------:R-:W1:Y:S02]  /*8250*/  @!P0 SYNCS.PHASECHK.TRANS64 P0, [R8+URZ], R5 ;  /* 0x00000005080085a7 */ /* 0x000e64000800007f */
[----:B-1----:R-:W-:Y:S05]  /*8260*/  @!P0 BRA `(.L_x_183) ;  /* 0xfffffffc00f08947 */ /* 0x002fea000383ffff */
[----:B------:R-:W-:Y:S05]  /*8270*/  BRA `(.L_x_196) ;  /* 0xfffffff800d87947 */ /* 0x000fea000383ffff */
.L_x_184:
[----:B0-----:R0:W1:Y:S02]  /*8280*/  SYNCS.PHASECHK.TRANS64.TRYWAIT P0, [R9+URZ], R4 ;  /* 0x00000004090075a7 */ /* 0x001064000800017f */
[----:B-1----:R-:W-:Y:S05]  /*8290*/  @!P0 NANOSLEEP.SYNCS 0x989680 ;  /* 0x009896800000895d */ /* 0x002fea0003900000 */
[----:B------:R-:W1:Y:S02]  /*82a0*/  @!P0 SYNCS.PHASECHK.TRANS64 P0, [R9+URZ], R4 ;  /* 0x00000004090085a7 */ /* 0x000e64000800007f */
[----:B-1----:R-:W-:Y:S05]  /*82b0*/  @!P0 BRA `(.L_x_184) ;  /* 0xfffffffc00f08947 */ /* 0x002fea000383ffff */
[----:B------:R-:W-:Y:S05]  /*82c0*/  BRA `(.L_x_197) ;  /* 0xfffffff800e87947 */ /* 0x000fea000383ffff */
.L_x_185:
[----:B0-----:R0:W1:Y:S02]  /*82d0*/  SYNCS.PHASECHK.TRANS64.TRYWAIT P0, [R8+URZ], R5 ;  /* 0x00000005080075a7 */ /* 0x001064000800017f */
[----:B-1----:R-:W-:Y:S05]  /*82e0*/  @!P0 NANOSLEEP.SYNCS 0x989680 ;  /* 0x009896800000895d */ /* 0x002fea0003900000 */
[----:B------:R-:W1:Y:S02]  /*82f0*/  @!P0 SYNCS.PHASECHK.TRANS64 P0, [R8+URZ], R5 ;  /* 0x00000005080085a7 */ /* 0x000e64000800007f */
[----:B-1----:R-:W-:Y:S05]  /*8300*/  @!P0 BRA `(.L_x_185) ;  /* 0xfffffffc00f08947 */ /* 0x002fea000383ffff */
[----:B------:R-:W-:Y:S05]  /*8310*/  BRA `(.L_x_198) ;  /* 0xfffffff800f87947 */ /* 0x000fea000383ffff */
.L_x_186:
[----:B-1----:R1:W2:Y:S02]  /*8320*/  SYNCS.PHASECHK.TRANS64.TRYWAIT P0, [R11+URZ], R6 ;  /* 0x000000060b0075a7 */ /* 0x0022a4000800017f */
[----:B--2---:R-:W-:Y:S05]  /*8330*/  @!P0 NANOSLEEP.SYNCS 0x989680 ;  /* 0x009896800000895d */ /* 0x004fea0003900000 */
[----:B------:R-:W2:Y:S02]  /*8340*/  @!P0 SYNCS.PHASECHK.TRANS64 P0, [R11+URZ], R6 ;  /* 0x000000060b0085a7 */ /* 0x000ea4000800007f */
[----:B--2---:R-:W-:Y:S05]  /*8350*/  @!P0 BRA `(.L_x_186) ;  /* 0xfffffffc00f08947 */ /* 0x004fea000383ffff */
[----:B------:R-:W-:Y:S05]  /*8360*/  BRA `(.L_x_199) ;  /* 0xfffffffc00007947 */ /* 0x000fea000383ffff */
.L_x_200:
[----:B------:R-:W-:-:S00]  /*8370*/  BRA `(.L_x_200) ;  /* 0xfffffffc00fc7947 */ /* 0x000fc0000383ffff */
[----:B------:R-:W-:-:S00]  /*8380*/  NOP ;  /* 0x0000000000007918 */ /* 0x000fc00000000000 */
[----:B------:R-:W-:-:S00]  /*8390*/  NOP ;  /* 0x0000000000007918 */ /* 0x000fc00000000000 */
[----:B------:R-:W-:-:S00]  /*83a0*/  NOP ;  /* 0x0000000000007918 */ /* 0x000fc00000000000 */
[----:B------:R-:W-:-:S00]  /*83b0*/  NOP ;  /* 0x0000000000007918 */ /* 0x000fc00000000000 */
[----:B------:R-:W-:-:S00]  /*83c0*/  NOP ;  /* 0x0000000000007918 */ /* 0x000fc00000000000 */
[----:B------:R-:W-:-:S00]  /*83d0*/  NOP ;  /* 0x0000000000007918 */ /* 0x000fc00000000000 */
[----:B------:R-:W-:-:S00]  /*83e0*/  NOP ;  /* 0x0000000000007918 */ /* 0x000fc00000000000 */
[----:B------:R-:W-:-:S00]  /*83f0*/  NOP ;  /* 0x0000000000007918 */ /* 0x000fc00000000000 */
.L_x_201:


//--------------------- .nv.global.init           --------------------------
	.section	.nv.global.init,"aw",@progbits
.nv.global.init:
	.type		$str$22,@object
	.size		$str$22,($str$23 - $str$22)
$str$22:
        /*0000*/ 	.byte	0x6b, 0x5f, 0x74, 0x69, 0x6c, 0x65, 0x5f, 0x63, 0x6f, 0x75, 0x6e, 0x74, 0x20, 0x3e, 0x3d, 0x20
        /*0010*/ 	.byte	0x31, 0x00
	.type		$str$23,@object
	.size		$str$23,(__unnamed_1 - $str$23)
$str$23:
        /*0012*/ 	.byte	0x2f, 0x74, 0x6d, 0x70, 0x2f, 0x63, 0x75, 0x74, 0x6c, 0x61, 0x73, 0x73, 0x5f, 0x73, 0x77, 0x65
        /*0022*/ 	.byte	0x65, 0x70, 0x5f, 0x73, 0x72, 0x63, 0x2f, 0x69, 0x6e, 0x63, 0x6c, 0x75, 0x64, 0x65, 0x2f, 0x63
        /*0032*/ 	.byte	0x75, 0x74, 0x6c, 0x61, 0x73, 0x73, 0x2f, 0x67, 0x65, 0x6d, 0x6d, 0x2f, 0x63, 0x6f, 0x6c, 0x6c
        /*0042*/ 	.byte	0x65, 0x63, 0x74, 0x69, 0x76, 0x65, 0x2f, 0x73, 0x6d, 0x39, 0x30, 0x5f, 0x6d, 0x6d, 0x61, 0x5f
        /*0052*/ 	.byte	0x74, 0x6d, 0x61, 0x5f, 0x67, 0x6d, 0x6d, 0x61, 0x5f, 0x73, 0x73, 0x5f, 0x77, 0x61, 0x72, 0x70
        /*0062*/ 	.byte	0x73, 0x70, 0x65, 0x63, 0x69, 0x61, 0x6c, 0x69, 0x7a, 0x65, 0x64, 0x2e, 0x68, 0x70, 0x70, 0x00
	.type		__unnamed_1,@object
	.size		__unnamed_1,(.L_0 - __unnamed_1)
__unnamed_1:
        /*0072*/ 	.byte	0x76, 0x6f, 0x69, 0x64, 0x20, 0x63, 0x75, 0x74, 0x6c, 0x61, 0x73, 0x73, 0x3a, 0x3a, 0x67, 0x65
        /* <DEDUP_REMOVED lines=180> */
        /*0bc2*/ 	.byte	0x75, 0x74, 0x65, 0x3a, 0x3a, 0x69, 0x64, 0x65, 0x6e, 0x74, 0x69, 0x74, 0x79, 0x5d, 0x00
.L_0:


//--------------------- .nv.shared._ZN7cutlass13device_kernelINS_4gemm6kernel13GemmUniversalIN4cute5tupleIJiiiiEEENS1_10collective13CollectiveMmaINS1_34MainloopSm90TmaGmmaWarpSpecializedILi6ENS5_IJNS4_1CILi2EEESB_NSA_ILi1EEEEEENS1_35KernelTmaWarpSpecializedCooperativeEEENS5_IJNSA_ILi128EEESG_NSA_ILi64EEEEEENS_6half_tENS5_IJlSC_lEEESJ_SK_NS4_8TiledMMAINS4_8MMA_AtomIJNS4_4SM904GMMA26MMA_64x128x16_F32F16F16_SSILNSO_5MajorE0ELSQ_0ELNSO_7ScaleInE1ELSR_1EEEEEENS4_6LayoutINS5_IJSB_SC_SC_EEENS5_IJSC_NSA_ILi0EEESW_EEEEENS5_IJNS4_10UnderscoreESZ_SZ_EEEEENS4_23SM90_TMA_LOAD_MULTICASTENS4_14ComposedLayoutINS4_7SwizzleILi3ELi4ELi3EEENS4_18smem_ptr_flag_bitsILi16EEENSU_INS5_IJNSA_ILi8EEESH_EEENS5_IJSH_SC_EEEEEEEvNS4_8identityES12_S1C_vS1D_EENS_8epilogue10collective6detail29Sm90TmaWarpSpecializedAdapterINS1G_15DefaultEpilogueISJ_SK_SK_NS1F_6thread17LinearCombinationISJ_Li1EffLNS1K_9ScaleType4KindE0ELNS_15FloatRoundStyleE2ESJ_EENS1_15EpilogueDefaultEEEEEvvEEEEvNT_6ParamsE --------------------------
	.section	.nv.shared._ZN7cutlass13device_kernelINS_4gemm6kernel13GemmUniversalIN4cute5tupleIJiiiiEEENS1_10collective13CollectiveMmaINS1_34MainloopSm90TmaGmmaWarpSpecializedILi6ENS5_IJNS4_1CILi2EEESB_NSA_ILi1EEEEEENS1_35KernelTmaWarpSpecializedCooperativeEEENS5_IJNSA_ILi128EEESG_NSA_ILi64EEEEEENS_6half_tENS5_IJlSC_lEEESJ_SK_NS4_8TiledMMAINS4_8MMA_AtomIJNS4_4SM904GMMA26MMA_64x128x16_F32F16F16_SSILNSO_5MajorE0ELSQ_0ELNSO_7ScaleInE1ELSR_1EEEEEENS4_6LayoutINS5_IJSB_SC_SC_EEENS5_IJSC_NSA_ILi0EEESW_EEEEENS5_IJNS4_10UnderscoreESZ_SZ_EEEEENS4_23SM90_TMA_LOAD_MULTICASTENS4_14ComposedLayoutINS4_7SwizzleILi3ELi4ELi3EEENS4_18smem_ptr_flag_bitsILi16EEENSU_INS5_IJNSA_ILi8EEESH_EEENS5_IJSH_SC_EEEEEEEvNS4_8identityES12_S1C_vS1D_EENS_8epilogue10collective6detail29Sm90TmaWarpSpecializedAdapterINS1G_15DefaultEpilogueISJ_SK_SK_NS1F_6thread17LinearCombinationISJ_Li1EffLNS1K_9ScaleType4KindE0ELNS_15FloatRoundStyleE2ESJ_EENS1_15EpilogueDefaultEEEEEvvEEEEvNT_6ParamsE,"aw",@nobits
	.sectionflags	@""
	.align	16
	.zero		1024


//--------------------- .nv.shared.reserved.0     --------------------------
	.section	.nv.shared.reserved.0,"aw",@nobits
	.weak		__nv_reservedSMEM_offset_0_alias
	.size		__nv_reservedSMEM_offset_0_alias, 0, 0
	.other		__nv_reservedSMEM_offset_0_alias,@"STO_CUDA_RESERVED_SHARED STV_DEFAULT"
__nv_reservedSMEM_offset_0_alias:
	.zero		0


//--------------------- .nv.global                --------------------------
	.section	.nv.global,"aw",@nobits
.nv.global:
	.type		_ZN40_INTERNAL_3ff107ba_4_k_cu_32fa6b68_172444cute1_E,@object
	.size		_ZN40_INTERNAL_3ff107ba_4_k_cu_32fa6b68_172444cute1_E,(_ZN40_INTERNAL_3ff107ba_4_k_cu_32fa6b68_172444cuda3std3__45__cpo6cbeginE - _ZN40_INTERNAL_3ff107ba_4_k_cu_32fa6b68_172444cute1_E)
_ZN40_INTERNAL_3ff107ba_4_k_cu_32fa6b68_172444cute1_E:
	.zero		1
	.type		_ZN40_INTERNAL_3ff107ba_4_k_cu_32fa6b68_172444cuda3std3__45__cpo6cbeginE,@object
	.size		_ZN40_INTERNAL_3ff107ba_4_k_cu_32fa6b68_172444cuda3std3__45__cpo6cbeginE,(_ZN40_INTERNAL_3ff107ba_4_k_cu_32fa6b68_172444cuda3std3__48in_placeE - _ZN40_INTERNAL_3ff107ba_4_k_cu_32fa6b68_172444cuda3std3__45__cpo6cbeginE)
_ZN40_INTERNAL_3ff107ba_4_k_cu_32fa6b68_172444cuda3std3__45__cpo6cbeginE:
	.zero		1
	.type		_ZN40_INTERNAL_3ff107ba_4_k_cu_32fa6b68_172444cuda3std3__48in_placeE,@object
	.size		_ZN40_INTERNAL_3ff107ba_4_k_cu_32fa6b68_172444cuda3std3__48in_placeE,(_ZN40_INTERNAL_3ff107ba_4_k_cu_32fa6b68_172444cuda3std6ranges3__45__cpo9iter_moveE - _ZN40_INTERNAL_3ff107ba_4_k_cu_32fa6b68_172444cuda3std3__48in_placeE)
_ZN40_INTERNAL_3ff107ba_4_k_cu_32fa6b68_172444cuda3std3__48in_placeE:
	.zero		1
	.type		_ZN40_INTERNAL_3ff107ba_4_k_cu_32fa6b68_172444cuda3std6ranges3__45__cpo9iter_moveE,@object
	.size		_ZN40_INTERNAL_3ff107ba_4_k_cu_32fa6b68_172444cuda3std6ranges3__45__cpo9iter_moveE,(_ZN40_INTERNAL_3ff107ba_4_k_cu_32fa6b68_172444cuda3std3__45__cpo5beginE - _ZN40_INTERNAL_3ff107ba_4_k_cu_32fa6b68_172444cuda3std6ranges3__45__cpo9iter_moveE)
_ZN40_INTERNAL_3ff107ba_4_k_cu_32fa6b68_172444cuda3std6ranges3__45__cpo9iter_moveE:
	.zero		1
	.type		_ZN40_INTERNAL_3ff107ba_4_k_cu_32fa6b68_172444cuda3std3__45__cpo5beginE,@object
	.size		_ZN40_INTERNAL_3ff107ba_4_k_cu_32fa6b68_172444cuda3std3__45__cpo5beginE,(_ZN40_INTERNAL_3ff107ba_4_k_cu_32fa6b68_172444cuda3std3__442_GLOBAL__N__3ff107ba_4_k_cu_32fa6b68_172446ignoreE - _ZN40_INTERNAL_3ff107ba_4_k_cu_32fa6b68_172444cuda3std3__45__cpo5beginE)
_ZN40_INTERNAL_3ff107ba_4_k_cu_32fa6b68_172444cuda3std3__45__cpo5beginE:
	.zero		1
	.type		_ZN40_INTERNAL_3ff107ba_4_k_cu_32fa6b68_172444cuda3std3__442_GLOBAL__N__3ff107ba_4_k_cu_32fa6b68_172446ignoreE,@object
	.size		_ZN40_INTERNAL_3ff107ba_4_k_cu_32fa6b68_172444cuda3std3__442_GLOBAL__N__3ff107ba_4_k_cu_32fa6b68_172446ignoreE,(_ZN40_INTERNAL_3ff107ba_4_k_cu_32fa6b68_172444cute7productE - _ZN40_INTERNAL_3ff107ba_4_k_cu_32fa6b68_172444cuda3std3__442_GLOBAL__N__3ff107ba_4_k_cu_32fa6b68_172446ignoreE)
_ZN40_INTERNAL_3ff107ba_4_k_cu_32fa6b68_172444cuda3std3__442_GLOBAL__N__3ff107ba_4_k_cu_32fa6b68_172446ignoreE:
	.zero		1
	.type		_ZN40_INTERNAL_3ff107ba_4_k_cu_32fa6b68_172444cute7productE,@object
	.size		_ZN40_INTERNAL_3ff107ba_4_k_cu_32fa6b68_172444cute7productE,(_ZN40_INTERNAL_3ff107ba_4_k_cu_32fa6b68_172444cuda3std3__45__cpo3endE - _ZN40_INTERNAL_3ff107ba_4_k_cu_32fa6b68_172444cute7productE)
_ZN40_INTERNAL_3ff107ba_4_k_cu_32fa6b68_172444cute7productE:
	.zero		1
	.type		_ZN40_INTERNAL_3ff107ba_4_k_cu_32fa6b68_172444cuda3std3__45__cpo3endE,@object
	.size		_ZN40_INTERNAL_3ff107ba_4_k_cu_32fa6b68_172444cuda3std3__45__cpo3endE,(_ZN40_INTERNAL_3ff107ba_4_k_cu_32fa6b68_172444cuda3std3__419piecewise_constructE - _ZN40_INTERNAL_3ff107ba_4_k_cu_32fa6b68_172444cuda3std3__45__cpo3endE)
_ZN40_INTERNAL_3ff107ba_4_k_cu_32fa6b68_172444cuda3std3__45__cpo3endE:
	.zero		1
	.type		_ZN40_INTERNAL_3ff107ba_4_k_cu_32fa6b68_172444cuda3std3__419piecewise_constructE,@object
	.size		_ZN40_INTERNAL_3ff107ba_4_k_cu_32fa6b68_172444cuda3std3__419piecewise_constructE,(_ZN40_INTERNAL_3ff107ba_4_k_cu_32fa6b68_172444cuda3std3__45__cpo4cendE - _ZN40_INTERNAL_3ff107ba_4_k_cu_32fa6b68_172444cuda3std3__419piecewise_constructE)
_ZN40_INTERNAL_3ff107ba_4_k_cu_32fa6b68_172444cuda3std3__419piecewise_constructE:
	.zero		1
	.type		_ZN40_INTERNAL_3ff107ba_4_k_cu_32fa6b68_172444cuda3std3__45__cpo4cendE,@object
	.size		_ZN40_INTERNAL_3ff107ba_4_k_cu_32fa6b68_172444cuda3std3__45__cpo4cendE,(_ZN40_INTERNAL_3ff107ba_4_k_cu_32fa6b68_172444cuda3std6ranges3__45__cpo4swapE - _ZN40_INTERNAL_3ff107ba_4_k_cu_32fa6b68_172444cuda3std3__45__cpo4cendE)
_ZN40_INTERNAL_3ff107ba_4_k_cu_32fa6b68_172444cuda3std3__45__cpo4cendE:
	.zero		1
	.type		_ZN40_INTERNAL_3ff107ba_4_k_cu_32fa6b68_172444cuda3std6ranges3__45__cpo4swapE,@object
	.size		_ZN40_INTERNAL_3ff107ba_4_k_cu_32fa6b68_172444cuda3std6ranges3__45__cpo4swapE,(.L_8 - _ZN40_INTERNAL_3ff107ba_4_k_cu_32fa6b68_172444cuda3std6ranges3__45__cpo4swapE)
_ZN40_INTERNAL_3ff107ba_4_k_cu_32fa6b68_172444cuda3std6ranges3__45__cpo4swapE:
	.zero		1
.L_8:


//--------------------- .nv.constant0._ZN7cutlass13device_kernelINS_4gemm6kernel13GemmUniversalIN4cute5tupleIJiiiiEEENS1_10collective13CollectiveMmaINS1_34MainloopSm90TmaGmmaWarpSpecializedILi6ENS5_IJNS4_1CILi2EEESB_NSA_ILi1EEEEEENS1_35KernelTmaWarpSpecializedCooperativeEEENS5_IJNSA_ILi128EEESG_NSA_ILi64EEEEEENS_6half_tENS5_IJlSC_lEEESJ_SK_NS4_8TiledMMAINS4_8MMA_AtomIJNS4_4SM904GMMA26MMA_64x128x16_F32F16F16_SSILNSO_5MajorE0ELSQ_0ELNSO_7ScaleInE1ELSR_1EEEEEENS4_6LayoutINS5_IJSB_SC_SC_EEENS5_IJSC_NSA_ILi0EEESW_EEEEENS5_IJNS4_10UnderscoreESZ_SZ_EEEEENS4_23SM90_TMA_LOAD_MULTICASTENS4_14ComposedLayoutINS4_7SwizzleILi3ELi4ELi3EEENS4_18smem_ptr_flag_bitsILi16EEENSU_INS5_IJNSA_ILi8EEESH_EEENS5_IJSH_SC_EEEEEEEvNS4_8identityES12_S1C_vS1D_EENS_8epilogue10collective6detail29Sm90TmaWarpSpecializedAdapterINS1G_15DefaultEpilogueISJ_SK_SK_NS1F_6thread17LinearCombinationISJ_Li1EffLNS1K_9ScaleType4KindE0ELNS_15FloatRoundStyleE2ESJ_EENS1_15EpilogueDefaultEEEEEvvEEEEvNT_6ParamsE --------------------------
	.section	.nv.constant0._ZN7cutlass13device_kernelINS_4gemm6kernel13GemmUniversalIN4cute5tupleIJiiiiEEENS1_10collective13CollectiveMmaINS1_34MainloopSm90TmaGmmaWarpSpecializedILi6ENS5_IJNS4_1CILi2EEESB_NSA_ILi1EEEEEENS1_35KernelTmaWarpSpecializedCooperativeEEENS5_IJNSA_ILi128EEESG_NSA_ILi64EEEEEENS_6half_tENS5_IJlSC_lEEESJ_SK_NS4_8TiledMMAINS4_8MMA_AtomIJNS4_4SM904GMMA26MMA_64x128x16_F32F16F16_SSILNSO_5MajorE0ELSQ_0ELNSO_7ScaleInE1ELSR_1EEEEEENS4_6LayoutINS5_IJSB_SC_SC_EEENS5_IJSC_NSA_ILi0EEESW_EEEEENS5_IJNS4_10UnderscoreESZ_SZ_EEEEENS4_23SM90_TMA_LOAD_MULTICASTENS4_14ComposedLayoutINS4_7SwizzleILi3ELi4ELi3EEENS4_18smem_ptr_flag_bitsILi16EEENSU_INS5_IJNSA_ILi8EEESH_EEENS5_IJSH_SC_EEEEEEEvNS4_8identityES12_S1C_vS1D_EENS_8epilogue10collective6detail29Sm90TmaWarpSpecializedAdapterINS1G_15DefaultEpilogueISJ_SK_SK_NS1F_6thread17LinearCombinationISJ_Li1EffLNS1K_9ScaleType4KindE0ELNS_15FloatRoundStyleE2ESJ_EENS1_15EpilogueDefaultEEEEEvvEEEEvNT_6ParamsE,"a",@progbits
	.sectionflags	@""
	.align	4
.nv.constant0._ZN7cutlass13device_kernelINS_4gemm6kernel13GemmUniversalIN4cute5tupleIJiiiiEEENS1_10collective13CollectiveMmaINS1_34MainloopSm90TmaGmmaWarpSpecializedILi6ENS5_IJNS4_1CILi2EEESB_NSA_ILi1EEEEEENS1_35KernelTmaWarpSpecializedCooperativeEEENS5_IJNSA_ILi128EEESG_NSA_ILi64EEEEEENS_6half_tENS5_IJlSC_lEEESJ_SK_NS4_8TiledMMAINS4_8MMA_AtomIJNS4_4SM904GMMA26MMA_64x128x16_F32F16F16_SSILNSO_5MajorE0ELSQ_0ELNSO_7ScaleInE1ELSR_1EEEEEENS4_6LayoutINS5_IJSB_SC_SC_EEENS5_IJSC_NSA_ILi0EEESW_EEEEENS5_IJNS4_10UnderscoreESZ_SZ_EEEEENS4_23SM90_TMA_LOAD_MULTICASTENS4_14ComposedLayoutINS4_7SwizzleILi3ELi4ELi3EEENS4_18smem_ptr_flag_bitsILi16EEENSU_INS5_IJNSA_ILi8EEESH_EEENS5_IJSH_SC_EEEEEEEvNS4_8identityES12_S1C_vS1D_EENS_8epilogue10collective6detail29Sm90TmaWarpSpecializedAdapterINS1G_15DefaultEpilogueISJ_SK_SK_NS1F_6thread17LinearCombinationISJ_Li1EffLNS1K_9ScaleType4KindE0ELNS_15FloatRoundStyleE2ESJ_EENS1_15EpilogueDefaultEEEEEvvEEEEvNT_6ParamsE:
	.zero		1664


//--------------------- SYMBOLS --------------------------

	.type		.nv.reservedSmem.offset0,@object
	.size		.nv.reservedSmem.offset0,0x4
	.type		__assertfail,@function
